// auto-generated by cutlass_sweep.gemm — config: {"arch": "sm_100", "cluster_m": 1, "cluster_n": 1, "dtype": "e4m3", "dtype_b": "e4m3", "layout": "nt", "stages": 0, "tile_k": 32, "tile_m": 128, "tile_n": 128}
#include "cutlass/cutlass.h"
#include "cutlass/gemm/collective/collective_builder.hpp"
#include "cutlass/gemm/device/gemm_universal_adapter.h"
#include "cutlass/gemm/kernel/gemm_universal.hpp"
#include "cutlass/epilogue/collective/collective_builder.hpp"

using ElemA = cutlass::float_e4m3_t;
using ElemB = cutlass::float_e4m3_t;
using ElemCD = cutlass::float_e4m3_t;
using Acc  = float;
using TileShape    = cute::Shape<cute::_128, cute::_128, cute::_32>;
using ClusterShape = cute::Shape<cute::_1, cute::_1, cute::_1>;

using CollectiveEpilogue = typename cutlass::epilogue::collective::CollectiveBuilder<
    cutlass::arch::Sm100, cutlass::arch::OpClassTensorOp,
    TileShape, ClusterShape,
    cutlass::epilogue::collective::EpilogueTileAuto,
    Acc, Acc,
    ElemCD, cutlass::layout::RowMajor, 128 / cutlass::sizeof_bits<ElemCD>::value,
    ElemCD, cutlass::layout::RowMajor, 128 / cutlass::sizeof_bits<ElemCD>::value,
    cutlass::epilogue::collective::EpilogueScheduleAuto
  >::CollectiveOp;

using CollectiveMainloop = typename cutlass::gemm::collective::CollectiveBuilder<
    cutlass::arch::Sm100, cutlass::arch::OpClassTensorOp,
    ElemA, cutlass::layout::RowMajor, 128 / cutlass::sizeof_bits<ElemA>::value,
    ElemB, cutlass::layout::ColumnMajor, 128 / cutlass::sizeof_bits<ElemB>::value,
    Acc,
    TileShape, ClusterShape,
    cutlass::gemm::collective::StageCountAutoCarveout<static_cast<int>(sizeof(typename CollectiveEpilogue::SharedStorage))>,
    cutlass::gemm::collective::KernelScheduleAuto
  >::CollectiveOp;

using GemmKernel = cutlass::gemm::kernel::GemmUniversal<
    cute::Shape<int,int,int,int>,
    CollectiveMainloop,
    CollectiveEpilogue
>;
using Gemm = cutlass::gemm::device::GemmUniversalAdapter<GemmKernel>;

// Force the device kernel symbol into the cubin without needing a host main.
auto* _anchor = &cutlass::device_kernel<GemmKernel>;


// ===== COMPILED SASS (sm_100a) =====

	.target	sm_100a

	.elftype	@"ET_EXEC"


//--------------------- .note.nv.tkinfo           --------------------------
	.section	.note.nv.tkinfo,"",@"SHT_NOTE"
	.sectionflags	@"SHF_NOTE_NV_TKINFO"
	.tkinfo
        /*0018*/ 	.word	0x00000002
        /*0030*/ 	.string	""
        /*0030*/ 	.string	"ptxas"
        /*0030*/ 	.string	"Cuda compilation tools, release 13.0, V13.0.88"
        /*0030*/ 	.string	"Build cuda_13.0.r13.0/compiler.36424714_0"
        /*0030*/ 	.string	"-arch sm_100a -m 64 "



//--------------------- .note.nv.cuinfo           --------------------------
	.section	.note.nv.cuinfo,"",@"SHT_NOTE"
	.sectionflags	@"SHF_NOTE_NV_CUINFO"
        /*0018*/ 	.short	0x0002
        /*001a*/ 	.short	0x0064
        /*001c*/ 	.short	0x0082
	.zero		2


//--------------------- .nv.info                  --------------------------
	.section	.nv.info,"",@"SHT_CUDA_INFO"
	.align	4


	//----- nvinfo : EIATTR_REGCOUNT
	.align		4
        /*0000*/ 	.byte	0x04, 0x2f
        /*0002*/ 	.short	(.L_19 - .L_18)
	.align		4
.L_18:
        /*0004*/ 	.word	index@(_ZN7cutlass13device_kernelINS_4gemm6kernel13GemmUniversalIN4cute5tupleIJiiiiEEENS1_10collective13CollectiveMmaINS1_35MainloopSm100TmaUmmaWarpSpecializedILi24ELi2ELi4ENS5_IJNS4_1CILi1EEESB_SB_EEEEENS5_IJNSA_ILi128EEESE_NSA_ILi32EEEEEENS_12float_e4m3_tENS5_IJlSB_lEEESH_SI_NS4_8TiledMMAINS4_8MMA_AtomIJNS4_10MMA_TraitsINS4_19SM100_MMA_F8F6F4_SSEJSH_SH_fSE_SE_NS4_17integral_constantINS4_4UMMA5MajorELSP_0EEESQ_NSN_INSO_7ScaleInELSR_0EEESS_EEEEEENS4_6LayoutISC_NS5_IJNSA_ILi0EEESW_SW_EEEEENS5_IJNS4_10UnderscoreESZ_SZ_EEEEENS4_13SM90_TMA_LOADENS4_14ComposedLayoutINS4_7SwizzleILi1ELi4ELi3EEENS4_18smem_ptr_flag_bitsILi8EEENSV_INS5_IJNSA_ILi8EEESF_EEENS5_IJSF_SB_EEEEEEEvNS4_8identityES12_S1C_vS1D_EENS_8epilogue10collective18CollectiveEpilogueINS1F_23Sm100TmaWarpSpecializedILi2ELi2ELi64ELb0ELb0EEEJSG_NS5_IJNSV_ISE_SB_EENSV_INSA_ILi64EEESB_EEEEESH_SI_SH_SI_NS1F_6fusion15FusionCallbacksIS1J_NS1O_17LinearCombinationISH_fSH_fLNS_15FloatRoundStyleE2EEESG_S1N_JEEENS4_5SM1004TMEM4LOAD26SM100_TMEM_LOAD_32dp32b64xES12_NS13_INS14_ILi2ELi4ELi3EEES17_NSV_INS5_IJS18_S1L_EEENS5_IJS1L_SB_EEEEEEENS4_39AutoVectorizingCopyWithAssumedAlignmentILi128EEENS4_14SM90_TMA_STOREES22_S24_S24_EEEvvEEEEvNT_6ParamsE)
        /*0008*/ 	.word	0x000000e0


	//----- nvinfo : EIATTR_FRAME_SIZE
	.align		4
.L_19:
        /*000c*/ 	.byte	0x04, 0x11
        /*000e*/ 	.short	(.L_21 - .L_20)
	.align		4
.L_20:
        /*0010*/ 	.word	index@($__internal_2_$__cuda_sm10x_tcgen05_guardrail_trap_unallocated_columns_being_dealloced)
        /*0014*/ 	.word	0x00000000


	//----- nvinfo : EIATTR_FRAME_SIZE
	.align		4
.L_21:
        /*0018*/ 	.byte	0x04, 0x11
        /*001a*/ 	.short	(.L_23 - .L_22)
	.align		4
.L_22:
        /*001c*/ 	.word	index@($__internal_1_$__cuda_sm10x_tcgen05_guardrail_trap_phase_invalid_during_alloc)
        /*0020*/ 	.word	0x00000000


	//----- nvinfo : EIATTR_FRAME_SIZE
	.align		4
.L_23:
        /*0024*/ 	.byte	0x04, 0x11
        /*0026*/ 	.short	(.L_25 - .L_24)
	.align		4
.L_24:
        /*0028*/ 	.word	index@($__internal_0_$__cuda_sm10x_tcgen05_guardrail_trap_col_being_dealloced_not_returned_by_alloc)
        /*002c*/ 	.word	0x00000000


	//----- nvinfo : EIATTR_FRAME_SIZE
	.align		4
.L_25:
        /*0030*/ 	.byte	0x04, 0x11
        /*0032*/ 	.short	(.L_27 - .L_26)
	.align		4
.L_26:
        /*0034*/ 	.word	index@(_ZN7cutlass13device_kernelINS_4gemm6kernel13GemmUniversalIN4cute5tupleIJiiiiEEENS1_10collective13CollectiveMmaINS1_35MainloopSm100TmaUmmaWarpSpecializedILi24ELi2ELi4ENS5_IJNS4_1CILi1EEESB_SB_EEEEENS5_IJNSA_ILi128EEESE_NSA_ILi32EEEEEENS_12float_e4m3_tENS5_IJlSB_lEEESH_SI_NS4_8TiledMMAINS4_8MMA_AtomIJNS4_10MMA_TraitsINS4_19SM100_MMA_F8F6F4_SSEJSH_SH_fSE_SE_NS4_17integral_constantINS4_4UMMA5MajorELSP_0EEESQ_NSN_INSO_7ScaleInELSR_0EEESS_EEEEEENS4_6LayoutISC_NS5_IJNSA_ILi0EEESW_SW_EEEEENS5_IJNS4_10UnderscoreESZ_SZ_EEEEENS4_13SM90_TMA_LOADENS4_14ComposedLayoutINS4_7SwizzleILi1ELi4ELi3EEENS4_18smem_ptr_flag_bitsILi8EEENSV_INS5_IJNSA_ILi8EEESF_EEENS5_IJSF_SB_EEEEEEEvNS4_8identityES12_S1C_vS1D_EENS_8epilogue10collective18CollectiveEpilogueINS1F_23Sm100TmaWarpSpecializedILi2ELi2ELi64ELb0ELb0EEEJSG_NS5_IJNSV_ISE_SB_EENSV_INSA_ILi64EEESB_EEEEESH_SI_SH_SI_NS1F_6fusion15FusionCallbacksIS1J_NS1O_17LinearCombinationISH_fSH_fLNS_15FloatRoundStyleE2EEESG_S1N_JEEENS4_5SM1004TMEM4LOAD26SM100_TMEM_LOAD_32dp32b64xES12_NS13_INS14_ILi2ELi4ELi3EEES17_NSV_INS5_IJS18_S1L_EEENS5_IJS1L_SB_EEEEEEENS4_39AutoVectorizingCopyWithAssumedAlignmentILi128EEENS4_14SM90_TMA_STOREES22_S24_S24_EEEvvEEEEvNT_6ParamsE)
        /*0038*/ 	.word	0x00000000


	//----- nvinfo : EIATTR_MIN_STACK_SIZE
	.align		4
.L_27:
        /*003c*/ 	.byte	0x04, 0x12
        /*003e*/ 	.short	(.L_29 - .L_28)
	.align		4
.L_28:
        /*0040*/ 	.word	index@(_ZN7cutlass13device_kernelINS_4gemm6kernel13GemmUniversalIN4cute5tupleIJiiiiEEENS1_10collective13CollectiveMmaINS1_35MainloopSm100TmaUmmaWarpSpecializedILi24ELi2ELi4ENS5_IJNS4_1CILi1EEESB_SB_EEEEENS5_IJNSA_ILi128EEESE_NSA_ILi32EEEEEENS_12float_e4m3_tENS5_IJlSB_lEEESH_SI_NS4_8TiledMMAINS4_8MMA_AtomIJNS4_10MMA_TraitsINS4_19SM100_MMA_F8F6F4_SSEJSH_SH_fSE_SE_NS4_17integral_constantINS4_4UMMA5MajorELSP_0EEESQ_NSN_INSO_7ScaleInELSR_0EEESS_EEEEEENS4_6LayoutISC_NS5_IJNSA_ILi0EEESW_SW_EEEEENS5_IJNS4_10UnderscoreESZ_SZ_EEEEENS4_13SM90_TMA_LOADENS4_14ComposedLayoutINS4_7SwizzleILi1ELi4ELi3EEENS4_18smem_ptr_flag_bitsILi8EEENSV_INS5_IJNSA_ILi8EEESF_EEENS5_IJSF_SB_EEEEEEEvNS4_8identityES12_S1C_vS1D_EENS_8epilogue10collective18CollectiveEpilogueINS1F_23Sm100TmaWarpSpecializedILi2ELi2ELi64ELb0ELb0EEEJSG_NS5_IJNSV_ISE_SB_EENSV_INSA_ILi64EEESB_EEEEESH_SI_SH_SI_NS1F_6fusion15FusionCallbacksIS1J_NS1O_17LinearCombinationISH_fSH_fLNS_15FloatRoundStyleE2EEESG_S1N_JEEENS4_5SM1004TMEM4LOAD26SM100_TMEM_LOAD_32dp32b64xES12_NS13_INS14_ILi2ELi4ELi3EEES17_NSV_INS5_IJS18_S1L_EEENS5_IJS1L_SB_EEEEEEENS4_39AutoVectorizingCopyWithAssumedAlignmentILi128EEENS4_14SM90_TMA_STOREES22_S24_S24_EEEvvEEEEvNT_6ParamsE)
        /*0044*/ 	.word	0x00000000
.L_29:


//--------------------- .nv.compat                --------------------------
	.section	.nv.compat,"",@"SHT_CUDA_COMPAT_INFO"
	.align	4
        /*0000*/ 	.byte	0x02, 0x09, 0x01, 0x00, 0x02, 0x02, 0x02, 0x00, 0x02, 0x05, 0x05, 0x00, 0x03, 0x07, 0x01, 0x01
        /*0010*/ 	.byte	0x02, 0x03, 0x01, 0x00, 0x02, 0x06, 0x01, 0x00, 0x04, 0x0b, 0x08, 0x00, 0x09, 0x00, 0x00, 0x00
        /*0020*/ 	.byte	0x00, 0x00, 0x00, 0x00


//--------------------- .nv.info._ZN7cutlass13device_kernelINS_4gemm6kernel13GemmUniversalIN4cute5tupleIJiiiiEEENS1_10collective13CollectiveMmaINS1_35MainloopSm100TmaUmmaWarpSpecializedILi24ELi2ELi4ENS5_IJNS4_1CILi1EEESB_SB_EEEEENS5_IJNSA_ILi128EEESE_NSA_ILi32EEEEEENS_12float_e4m3_tENS5_IJlSB_lEEESH_SI_NS4_8TiledMMAINS4_8MMA_AtomIJNS4_10MMA_TraitsINS4_19SM100_MMA_F8F6F4_SSEJSH_SH_fSE_SE_NS4_17integral_constantINS4_4UMMA5MajorELSP_0EEESQ_NSN_INSO_7ScaleInELSR_0EEESS_EEEEEENS4_6LayoutISC_NS5_IJNSA_ILi0EEESW_SW_EEEEENS5_IJNS4_10UnderscoreESZ_SZ_EEEEENS4_13SM90_TMA_LOADENS4_14ComposedLayoutINS4_7SwizzleILi1ELi4ELi3EEENS4_18smem_ptr_flag_bitsILi8EEENSV_INS5_IJNSA_ILi8EEESF_EEENS5_IJSF_SB_EEEEEEEvNS4_8identityES12_S1C_vS1D_EENS_8epilogue10collective18CollectiveEpilogueINS1F_23Sm100TmaWarpSpecializedILi2ELi2ELi64ELb0ELb0EEEJSG_NS5_IJNSV_ISE_SB_EENSV_INSA_ILi64EEESB_EEEEESH_SI_SH_SI_NS1F_6fusion15FusionCallbacksIS1J_NS1O_17LinearCombinationISH_fSH_fLNS_15FloatRoundStyleE2EEESG_S1N_JEEENS4_5SM1004TMEM4LOAD26SM100_TMEM_LOAD_32dp32b64xES12_NS13_INS14_ILi2ELi4ELi3EEES17_NSV_INS5_IJS18_S1L_EEENS5_IJS1L_SB_EEEEEEENS4_39AutoVectorizingCopyWithAssumedAlignmentILi128EEENS4_14SM90_TMA_STOREES22_S24_S24_EEEvvEEEEvNT_6ParamsE --------------------------
	.section	.nv.info._ZN7cutlass13device_kernelINS_4gemm6kernel13GemmUniversalIN4cute5tupleIJiiiiEEENS1_10collective13CollectiveMmaINS1_35MainloopSm100TmaUmmaWarpSpecializedILi24ELi2ELi4ENS5_IJNS4_1CILi1EEESB_SB_EEEEENS5_IJNSA_ILi128EEESE_NSA_ILi32EEEEEENS_12float_e4m3_tENS5_IJlSB_lEEESH_SI_NS4_8TiledMMAINS4_8MMA_AtomIJNS4_10MMA_TraitsINS4_19SM100_MMA_F8F6F4_SSEJSH_SH_fSE_SE_NS4_17integral_constantINS4_4UMMA5MajorELSP_0EEESQ_NSN_INSO_7ScaleInELSR_0EEESS_EEEEEENS4_6LayoutISC_NS5_IJNSA_ILi0EEESW_SW_EEEEENS5_IJNS4_10UnderscoreESZ_SZ_EEEEENS4_13SM90_TMA_LOADENS4_14ComposedLayoutINS4_7SwizzleILi1ELi4ELi3EEENS4_18smem_ptr_flag_bitsILi8EEENSV_INS5_IJNSA_ILi8EEESF_EEENS5_IJSF_SB_EEEEEEEvNS4_8identityES12_S1C_vS1D_EENS_8epilogue10collective18CollectiveEpilogueINS1F_23Sm100TmaWarpSpecializedILi2ELi2ELi64ELb0ELb0EEEJSG_NS5_IJNSV_ISE_SB_EENSV_INSA_ILi64EEESB_EEEEESH_SI_SH_SI_NS1F_6fusion15FusionCallbacksIS1J_NS1O_17LinearCombinationISH_fSH_fLNS_15FloatRoundStyleE2EEESG_S1N_JEEENS4_5SM1004TMEM4LOAD26SM100_TMEM_LOAD_32dp32b64xES12_NS13_INS14_ILi2ELi4ELi3EEES17_NSV_INS5_IJS18_S1L_EEENS5_IJS1L_SB_EEEEEEENS4_39AutoVectorizingCopyWithAssumedAlignmentILi128EEENS4_14SM90_TMA_STOREES22_S24_S24_EEEvvEEEEvNT_6ParamsE,"",@"SHT_CUDA_INFO"
	.sectionflags	@""
	.align	4


	//----- nvinfo : EIATTR_CUDA_API_VERSION
	.align		4
        /*0000*/ 	.byte	0x04, 0x37
        /*0002*/ 	.short	(.L_31 - .L_30)
.L_30:
        /*0004*/ 	.word	0x00000082


	//----- nvinfo : EIATTR_KPARAM_INFO
	.align		4
.L_31:
        /*0008*/ 	.byte	0x04, 0x17
        /*000a*/ 	.short	(.L_33 - .L_32)
.L_32:
        /*000c*/ 	.word	0x00000000
        /*0010*/ 	.short	0x0000
        /*0012*/ 	.short	0x0000
        /*0014*/ 	.byte	0x00, 0xf0, 0x01, 0x20


	//----- nvinfo : EIATTR_AT_ENTRY_FRAGMENTS
	.align		4
.L_33:
        /*0018*/ 	.byte	0x04, 0x4f
        /*001a*/ 	.short	(.L_35 - .L_34)


	//   ....[0]....
.L_34:
        /*001c*/ 	.word	0x00000006


	//----- nvinfo : EIATTR_RESERVED_SMEM_USED
	.align		4
.L_35:
        /*0020*/ 	.byte	0x01, 0x41
	.zero		2


	//----- nvinfo : EIATTR_SPARSE_MMA_MASK
	.align		4
        /*0024*/ 	.byte	0x03, 0x50
        /*0026*/ 	.short	0x0000


	//----- nvinfo : EIATTR_TCGEN05_1CTA_USED
	.align		4
        /*0028*/ 	.byte	0x01, 0x51
	.zero		2


	//----- nvinfo : EIATTR_MAXREG_COUNT
	.align		4
        /*002c*/ 	.byte	0x03, 0x1b
        /*002e*/ 	.short	0x00ff


	//----- nvinfo : EIATTR_NUM_BARRIERS
	.align		4
        /*0030*/ 	.byte	0x02, 0x4c
        /*0032*/ 	.byte	0x07
	.zero		1


	//----- nvinfo : EIATTR_EXTERNS
	.align		4
        /*0034*/ 	.byte	0x04, 0x0f
        /*0036*/ 	.short	(.L_37 - .L_36)


	//   ....[0]....
	.align		4
.L_36:
        /*0038*/ 	.word	index@(__assertfail)


	//----- nvinfo : EIATTR_MERCURY_ISA_VERSION
	.align		4
.L_37:
        /*003c*/ 	.byte	0x03, 0x5f
        /*003e*/ 	.short	0x0101


	//----- nvinfo : EIATTR_INT_WARP_WIDE_INSTR_OFFSETS
	.align		4
        /*0040*/ 	.byte	0x04, 0x31
        /*0042*/ 	.short	(.L_39 - .L_38)


	//   ....[0]....
.L_38:
        /*0044*/ 	.word	0x00002030


	//   ....[1]....
        /*0048*/ 	.word	0x00004470


	//   ....[2]....
        /*004c*/ 	.word	0x00004490


	//   ....[3]....
        /*0050*/ 	.word	0x000044c0


	//   ....[4]....
        /*0054*/ 	.word	0x00004df0


	//   ....[5]....
        /*0058*/ 	.word	0x00004e60


	//   ....[6]....
        /*005c*/ 	.word	0x00005040


	//   ....[7]....
        /*0060*/ 	.word	0x000051a0


	//----- nvinfo : EIATTR_COOP_GROUP_MASK_REGIDS
	.align		4
.L_39:
        /*0064*/ 	.byte	0x04, 0x29
        /*0066*/ 	.short	(.L_41 - .L_40)


	//   ....[0]....
.L_40:
        /*0068*/ 	.word	0xffffffff


	//   ....[1]....
        /*006c*/ 	.word	0xffffffff


	//   ....[2]....
        /*0070*/ 	.word	0xffffffff


	//   ....[3]....
        /*0074*/ 	.word	0xffffffff


	//   ....[4]....
        /*0078*/ 	.word	0xffffffff


	//   ....[5]....
        /*007c*/ 	.word	0xffffffff


	//   ....[6]....
        /*0080*/ 	.word	0xffffffff


	//   ....[7]....
        /*0084*/ 	.word	0xffffffff


	//   ....[8]....
        /*0088*/ 	.word	0xffffffff


	//   ....[9]....
        /*008c*/ 	.word	0xffffffff


	//   ....[10]....
        /*0090*/ 	.word	0xffffffff


	//   ....[11]....
        /*0094*/ 	.word	0xffffffff


	//   ....[12]....
        /*0098*/ 	.word	0xffffffff


	//----- nvinfo : EIATTR_COOP_GROUP_INSTR_OFFSETS
	.align		4
.L_41:
        /*009c*/ 	.byte	0x04, 0x28
        /*009e*/ 	.short	(.L_43 - .L_42)


	//   ....[0]....
.L_42:
        /*00a0*/ 	.word	0x00000090


	//   ....[1]....
        /*00a4*/ 	.word	0x000004d0


	//   ....[2]....
        /*00a8*/ 	.word	0x000008f0


	//   ....[3]....
        /*00ac*/ 	.word	0x00000a50


	//   ....[4]....
        /*00b0*/ 	.word	0x00000b50


	//   ....[5]....
        /*00b4*/ 	.word	0x00000cc0


	//   ....[6]....
        /*00b8*/ 	.word	0x00000e60


	//   ....[7]....
        /*00bc*/ 	.word	0x00001f10


	//   ....[8]....
        /*00c0*/ 	.word	0x00003830


	//   ....[9]....
        /*00c4*/ 	.word	0x00003a40


	//   ....[10]....
        /*00c8*/ 	.word	0x00003a70


	//   ....[11]....
        /*00cc*/ 	.word	0x00004350


	//   ....[12]....
        /*00d0*/ 	.word	0x00004580


	//----- nvinfo : EIATTR_VRC_CTA_INIT_COUNT
	.align		4
.L_43:
        /*00d4*/ 	.byte	0x02, 0x4a
        /*00d6*/ 	.byte	0x80
	.zero		1


	//----- nvinfo : EIATTR_SYSCALL_OFFSETS
	.align		4
        /*00d8*/ 	.byte	0x04, 0x46
        /*00da*/ 	.short	(.L_45 - .L_44)


	//   ....[0]....
.L_44:
        /*00dc*/ 	.word	0x00005bd0


	//   ....[1]....
        /*00e0*/ 	.word	0x00005d10


	//   ....[2]....
        /*00e4*/ 	.word	0x00006570


	//   ....[3]....
        /*00e8*/ 	.word	0x00007b80


	//----- nvinfo : EIATTR_MBARRIER_INSTR_OFFSETS
	.align		4
.L_45:
        /*00ec*/ 	.byte	0x04, 0x39
        /*00ee*/ 	.short	(.L_47 - .L_46)


	//   ....[0]....
.L_46:
        /*00f0*/ 	.word	0x000005d0
        /*00f4*/ 	.word	0x000000ff
        /*00f8*/ 	.word	0x00000000
        /*00fc*/ 	.short	0x0100
        /*00fe*/ 	.byte	0x05
	.zero		1


	//   ....[1]....
        /*0100*/ 	.word	0x000005e0
        /*0104*/ 	.word	0x000000ff
        /*0108*/ 	.word	0x000000c0
        /*010c*/ 	.short	0x0100
        /*010e*/ 	.byte	0x05
	.zero		1


	//   ....[2]....
        /*0110*/ 	.word	0x000005f0
        /*0114*/ 	.word	0x000000ff
        /*0118*/ 	.word	0x00000008
        /*011c*/ 	.short	0x0100
        /*011e*/ 	.byte	0x05
	.zero		1


	//   ....[3]....
        /*0120*/ 	.word	0x00000600
        /*0124*/ 	.word	0x000000ff
        /*0128*/ 	.word	0x000000c8
        /*012c*/ 	.short	0x0100
        /*012e*/ 	.byte	0x05
	.zero		1


	//   ....[4]....
        /*0130*/ 	.word	0x00000610
        /*0134*/ 	.word	0x000000ff
        /*0138*/ 	.word	0x00000010
        /*013c*/ 	.short	0x0100
        /*013e*/ 	.byte	0x05
	.zero		1


	//   ....[5]....
        /*0140*/ 	.word	0x00000620
        /*0144*/ 	.word	0x000000ff
        /*0148*/ 	.word	0x000000d0
        /*014c*/ 	.short	0x0100
        /*014e*/ 	.byte	0x05
	.zero		1


	//   ....[6]....
        /*0150*/ 	.word	0x00000630
        /*0154*/ 	.word	0x000000ff
        /*0158*/ 	.word	0x00000018
        /*015c*/ 	.short	0x0100
        /*015e*/ 	.byte	0x05
	.zero		1


	//   ....[7]....
        /*0160*/ 	.word	0x00000640
        /*0164*/ 	.word	0x000000ff
        /*0168*/ 	.word	0x000000d8
        /*016c*/ 	.short	0x0100
        /*016e*/ 	.byte	0x05
	.zero		1


	//   ....[8]....
        /*0170*/ 	.word	0x00000650
        /*0174*/ 	.word	0x000000ff
        /*0178*/ 	.word	0x00000020
        /*017c*/ 	.short	0x0100
        /*017e*/ 	.byte	0x05
	.zero		1


	//   ....[9]....
        /*0180*/ 	.word	0x00000660
        /*0184*/ 	.word	0x000000ff
        /*0188*/ 	.word	0x000000e0
        /*018c*/ 	.short	0x0100
        /*018e*/ 	.byte	0x05
	.zero		1


	//   ....[10]....
        /*0190*/ 	.word	0x00000670
        /*0194*/ 	.word	0x000000ff
        /*0198*/ 	.word	0x00000028
        /*019c*/ 	.short	0x0100
        /*019e*/ 	.byte	0x05
	.zero		1


	//   ....[11]....
        /*01a0*/ 	.word	0x00000680
        /*01a4*/ 	.word	0x000000ff
        /*01a8*/ 	.word	0x000000e8
        /*01ac*/ 	.short	0x0100
        /*01ae*/ 	.byte	0x05
	.zero		1


	//   ....[12]....
        /*01b0*/ 	.word	0x00000690
        /*01b4*/ 	.word	0x000000ff
        /*01b8*/ 	.word	0x00000030
        /*01bc*/ 	.short	0x0100
        /*01be*/ 	.byte	0x05
	.zero		1


	//   ....[13]....
        /*01c0*/ 	.word	0x000006a0
        /*01c4*/ 	.word	0x000000ff
        /*01c8*/ 	.word	0x000000f0
        /*01cc*/ 	.short	0x0100
        /*01ce*/ 	.byte	0x05
	.zero		1


	//   ....[14]....
        /*01d0*/ 	.word	0x000006b0
        /*01d4*/ 	.word	0x000000ff
        /*01d8*/ 	.word	0x00000038
        /*01dc*/ 	.short	0x0100
        /*01de*/ 	.byte	0x05
	.zero		1


	//   ....[15]....
        /*01e0*/ 	.word	0x000006c0
        /*01e4*/ 	.word	0x000000ff
        /*01e8*/ 	.word	0x000000f8
        /*01ec*/ 	.short	0x0100
        /*01ee*/ 	.byte	0x05
	.zero		1


	//   ....[16]....
        /*01f0*/ 	.word	0x000006d0
        /*01f4*/ 	.word	0x000000ff
        /*01f8*/ 	.word	0x00000040
        /*01fc*/ 	.short	0x0100
        /*01fe*/ 	.byte	0x05
	.zero		1


	//   ....[17]....
        /*0200*/ 	.word	0x000006e0
        /*0204*/ 	.word	0x000000ff
        /*0208*/ 	.word	0x00000100
        /*020c*/ 	.short	0x0100
        /*020e*/ 	.byte	0x05
	.zero		1


	//   ....[18]....
        /*0210*/ 	.word	0x000006f0
        /*0214*/ 	.word	0x000000ff
        /*0218*/ 	.word	0x00000048
        /*021c*/ 	.short	0x0100
        /*021e*/ 	.byte	0x05
	.zero		1


	//   ....[19]....
        /*0220*/ 	.word	0x00000700
        /*0224*/ 	.word	0x000000ff
        /*0228*/ 	.word	0x00000108
        /*022c*/ 	.short	0x0100
        /*022e*/ 	.byte	0x05
	.zero		1


	//   ....[20]....
        /*0230*/ 	.word	0x00000710
        /*0234*/ 	.word	0x000000ff
        /*0238*/ 	.word	0x00000050
        /*023c*/ 	.short	0x0100
        /*023e*/ 	.byte	0x05
	.zero		1


	//   ....[21]....
        /*0240*/ 	.word	0x00000720
        /*0244*/ 	.word	0x000000ff
        /*0248*/ 	.word	0x00000110
        /*024c*/ 	.short	0x0100
        /*024e*/ 	.byte	0x05
	.zero		1


	//   ....[22]....
        /*0250*/ 	.word	0x00000730
        /*0254*/ 	.word	0x000000ff
        /*0258*/ 	.word	0x00000058
        /*025c*/ 	.short	0x0100
        /*025e*/ 	.byte	0x05
	.zero		1


	//   ....[23]....
        /*0260*/ 	.word	0x00000740
        /*0264*/ 	.word	0x000000ff
        /*0268*/ 	.word	0x00000118
        /*026c*/ 	.short	0x0100
        /*026e*/ 	.byte	0x05
	.zero		1


	//   ....[24]....
        /*0270*/ 	.word	0x00000750
        /*0274*/ 	.word	0x000000ff
        /*0278*/ 	.word	0x00000060
        /*027c*/ 	.short	0x0100
        /*027e*/ 	.byte	0x05
	.zero		1


	//   ....[25]....
        /*0280*/ 	.word	0x00000760
        /*0284*/ 	.word	0x000000ff
        /*0288*/ 	.word	0x00000120
        /*028c*/ 	.short	0x0100
        /*028e*/ 	.byte	0x05
	.zero		1


	//   ....[26]....
        /*0290*/ 	.word	0x00000770
        /*0294*/ 	.word	0x000000ff
        /*0298*/ 	.word	0x00000068
        /*029c*/ 	.short	0x0100
        /*029e*/ 	.byte	0x05
	.zero		1


	//   ....[27]....
        /*02a0*/ 	.word	0x00000780
        /*02a4*/ 	.word	0x000000ff
        /*02a8*/ 	.word	0x00000128
        /*02ac*/ 	.short	0x0100
        /*02ae*/ 	.byte	0x05
	.zero		1


	//   ....[28]....
        /*02b0*/ 	.word	0x00000790
        /*02b4*/ 	.word	0x000000ff
        /*02b8*/ 	.word	0x00000070
        /*02bc*/ 	.short	0x0100
        /*02be*/ 	.byte	0x05
	.zero		1


	//   ....[29]....
        /*02c0*/ 	.word	0x000007a0
        /*02c4*/ 	.word	0x000000ff
        /*02c8*/ 	.word	0x00000130
        /*02cc*/ 	.short	0x0100
        /*02ce*/ 	.byte	0x05
	.zero		1


	//   ....[30]....
        /*02d0*/ 	.word	0x000007b0
        /*02d4*/ 	.word	0x000000ff
        /*02d8*/ 	.word	0x00000078
        /*02dc*/ 	.short	0x0100
        /*02de*/ 	.byte	0x05
	.zero		1


	//   ....[31]....
        /*02e0*/ 	.word	0x000007c0
        /*02e4*/ 	.word	0x000000ff
        /*02e8*/ 	.word	0x00000138
        /*02ec*/ 	.short	0x0100
        /*02ee*/ 	.byte	0x05
	.zero		1


	//   ....[32]....
        /*02f0*/ 	.word	0x000007d0
        /*02f4*/ 	.word	0x000000ff
        /*02f8*/ 	.word	0x00000080
        /*02fc*/ 	.short	0x0100
        /*02fe*/ 	.byte	0x05
	.zero		1


	//   ....[33]....
        /*0300*/ 	.word	0x000007e0
        /*0304*/ 	.word	0x000000ff
        /*0308*/ 	.word	0x00000140
        /*030c*/ 	.short	0x0100
        /*030e*/ 	.byte	0x05
	.zero		1


	//   ....[34]....
        /*0310*/ 	.word	0x000007f0
        /*0314*/ 	.word	0x000000ff
        /*0318*/ 	.word	0x00000088
        /*031c*/ 	.short	0x0100
        /*031e*/ 	.byte	0x05
	.zero		1


	//   ....[35]....
        /*0320*/ 	.word	0x00000800
        /*0324*/ 	.word	0x000000ff
        /*0328*/ 	.word	0x00000148
        /*032c*/ 	.short	0x0100
        /*032e*/ 	.byte	0x05
	.zero		1


	//   ....[36]....
        /*0330*/ 	.word	0x00000810
        /*0334*/ 	.word	0x000000ff
        /*0338*/ 	.word	0x00000090
        /*033c*/ 	.short	0x0100
        /*033e*/ 	.byte	0x05
	.zero		1


	//   ....[37]....
        /*0340*/ 	.word	0x00000820
        /*0344*/ 	.word	0x000000ff
        /*0348*/ 	.word	0x00000150
        /*034c*/ 	.short	0x0100
        /*034e*/ 	.byte	0x05
	.zero		1


	//   ....[38]....
        /*0350*/ 	.word	0x00000830
        /*0354*/ 	.word	0x000000ff
        /*0358*/ 	.word	0x00000098
        /*035c*/ 	.short	0x0100
        /*035e*/ 	.byte	0x05
	.zero		1


	//   ....[39]....
        /*0360*/ 	.word	0x00000840
        /*0364*/ 	.word	0x000000ff
        /*0368*/ 	.word	0x00000158
        /*036c*/ 	.short	0x0100
        /*036e*/ 	.byte	0x05
	.zero		1


	//   ....[40]....
        /*0370*/ 	.word	0x00000850
        /*0374*/ 	.word	0x000000ff
        /*0378*/ 	.word	0x000000a0
        /*037c*/ 	.short	0x0100
        /*037e*/ 	.byte	0x05
	.zero		1


	//   ....[41]....
        /*0380*/ 	.word	0x00000860
        /*0384*/ 	.word	0x000000ff
        /*0388*/ 	.word	0x00000160
        /*038c*/ 	.short	0x0100
        /*038e*/ 	.byte	0x05
	.zero		1


	//   ....[42]....
        /*0390*/ 	.word	0x00000870
        /*0394*/ 	.word	0x000000ff
        /*0398*/ 	.word	0x000000a8
        /*039c*/ 	.short	0x0100
        /*039e*/ 	.byte	0x05
	.zero		1


	//   ....[43]....
        /*03a0*/ 	.word	0x00000880
        /*03a4*/ 	.word	0x000000ff
        /*03a8*/ 	.word	0x00000168
        /*03ac*/ 	.short	0x0100
        /*03ae*/ 	.byte	0x05
	.zero		1


	//   ....[44]....
        /*03b0*/ 	.word	0x00000890
        /*03b4*/ 	.word	0x000000ff
        /*03b8*/ 	.word	0x000000b0
        /*03bc*/ 	.short	0x0100
        /*03be*/ 	.byte	0x05
	.zero		1


	//   ....[45]....
        /*03c0*/ 	.word	0x000008a0
        /*03c4*/ 	.word	0x000000ff
        /*03c8*/ 	.word	0x00000170
        /*03cc*/ 	.short	0x0100
        /*03ce*/ 	.byte	0x05
	.zero		1


	//   ....[46]....
        /*03d0*/ 	.word	0x000008b0
        /*03d4*/ 	.word	0x000000ff
        /*03d8*/ 	.word	0x000000b8
        /*03dc*/ 	.short	0x0100
        /*03de*/ 	.byte	0x05
	.zero		1


	//   ....[47]....
        /*03e0*/ 	.word	0x000008c0
        /*03e4*/ 	.word	0x000000ff
        /*03e8*/ 	.word	0x00000178
        /*03ec*/ 	.short	0x0100
        /*03ee*/ 	.byte	0x05
	.zero		1


	//   ....[48]....
        /*03f0*/ 	.word	0x00000a00
        /*03f4*/ 	.word	0x000000ff
        /*03f8*/ 	.word	0x00000180
        /*03fc*/ 	.short	0x0100
        /*03fe*/ 	.byte	0x07
	.zero		1


	//   ....[49]....
        /*0400*/ 	.word	0x00000a10
        /*0404*/ 	.word	0x000000ff
        /*0408*/ 	.word	0x00000190
        /*040c*/ 	.short	0x0100
        /*040e*/ 	.byte	0x07
	.zero		1


	//   ....[50]....
        /*0410*/ 	.word	0x00000a20
        /*0414*/ 	.word	0x000000ff
        /*0418*/ 	.word	0x00000188
        /*041c*/ 	.short	0x0100
        /*041e*/ 	.byte	0x07
	.zero		1


	//   ....[51]....
        /*0420*/ 	.word	0x00000a30
        /*0424*/ 	.word	0x000000ff
        /*0428*/ 	.word	0x00000198
        /*042c*/ 	.short	0x0100
        /*042e*/ 	.byte	0x07
	.zero		1


	//   ....[52]....
        /*0430*/ 	.word	0x00000b20
        /*0434*/ 	.word	0x000000ff
        /*0438*/ 	.word	0x000001a0
        /*043c*/ 	.short	0x0100
        /*043e*/ 	.byte	0x05
	.zero		1


	//   ....[53]....
        /*0440*/ 	.word	0x00000b30
        /*0444*/ 	.word	0x000000ff
        /*0448*/ 	.word	0x000001a8
        /*044c*/ 	.short	0x0100
        /*044e*/ 	.byte	0x05
	.zero		1


	//   ....[54]....
        /*0450*/ 	.word	0x00000c70
        /*0454*/ 	.word	0x000000ff
        /*0458*/ 	.word	0x000001b0
        /*045c*/ 	.short	0x0100
        /*045e*/ 	.byte	0x05
	.zero		1


	//   ....[55]....
        /*0460*/ 	.word	0x00000c80
        /*0464*/ 	.word	0x000000ff
        /*0468*/ 	.word	0x000001c0
        /*046c*/ 	.short	0x0100
        /*046e*/ 	.byte	0x05
	.zero		1


	//   ....[56]....
        /*0470*/ 	.word	0x00000c90
        /*0474*/ 	.word	0x000000ff
        /*0478*/ 	.word	0x000001b8
        /*047c*/ 	.short	0x0100
        /*047e*/ 	.byte	0x05
	.zero		1


	//   ....[57]....
        /*0480*/ 	.word	0x00000ca0
        /*0484*/ 	.word	0x000000ff
        /*0488*/ 	.word	0x000001c8
        /*048c*/ 	.short	0x0100
        /*048e*/ 	.byte	0x05
	.zero		1


	//   ....[58]....
        /*0490*/ 	.word	0x00000dd0
        /*0494*/ 	.word	0x000000ff
        /*0498*/ 	.word	0x000001d0
        /*049c*/ 	.short	0x0100
        /*049e*/ 	.byte	0x07
	.zero		1


	//   ....[59]....
        /*04a0*/ 	.word	0x00000de0
        /*04a4*/ 	.word	0x000000ff
        /*04a8*/ 	.word	0x000001f0
        /*04ac*/ 	.short	0x0100
        /*04ae*/ 	.byte	0x07
	.zero		1


	//   ....[60]....
        /*04b0*/ 	.word	0x00000df0
        /*04b4*/ 	.word	0x000000ff
        /*04b8*/ 	.word	0x000001d8
        /*04bc*/ 	.short	0x0100
        /*04be*/ 	.byte	0x07
	.zero		1


	//   ....[61]....
        /*04c0*/ 	.word	0x00000e00
        /*04c4*/ 	.word	0x000000ff
        /*04c8*/ 	.word	0x000001f8
        /*04cc*/ 	.short	0x0100
        /*04ce*/ 	.byte	0x07
	.zero		1


	//   ....[62]....
        /*04d0*/ 	.word	0x00000e10
        /*04d4*/ 	.word	0x000000ff
        /*04d8*/ 	.word	0x000001e0
        /*04dc*/ 	.short	0x0100
        /*04de*/ 	.byte	0x07
	.zero		1


	//   ....[63]....
        /*04e0*/ 	.word	0x00000e20
        /*04e4*/ 	.word	0x000000ff
        /*04e8*/ 	.word	0x00000200
        /*04ec*/ 	.short	0x0100
        /*04ee*/ 	.byte	0x07
	.zero		1


	//   ....[64]....
        /*04f0*/ 	.word	0x00000e30
        /*04f4*/ 	.word	0x000000ff
        /*04f8*/ 	.word	0x000001e8
        /*04fc*/ 	.short	0x0100
        /*04fe*/ 	.byte	0x07
	.zero		1


	//   ....[65]....
        /*0500*/ 	.word	0x00000e40
        /*0504*/ 	.word	0x000000ff
        /*0508*/ 	.word	0x00000208
        /*050c*/ 	.short	0x0100
        /*050e*/ 	.byte	0x07
	.zero		1


	//   ....[66]....
        /*0510*/ 	.word	0x00000f30
        /*0514*/ 	.word	0x000000ff
        /*0518*/ 	.word	0x00000210
        /*051c*/ 	.short	0x0100
        /*051e*/ 	.byte	0x05
	.zero		1


	//   ....[67]....
        /*0520*/ 	.word	0x00000f40
        /*0524*/ 	.word	0x000000ff
        /*0528*/ 	.word	0x00000220
        /*052c*/ 	.short	0x0100
        /*052e*/ 	.byte	0x05
	.zero		1


	//   ....[68]....
        /*0530*/ 	.word	0x00000f50
        /*0534*/ 	.word	0x000000ff
        /*0538*/ 	.word	0x00000218
        /*053c*/ 	.short	0x0100
        /*053e*/ 	.byte	0x05
	.zero		1


	//   ....[69]....
        /*0540*/ 	.word	0x00000f60
        /*0544*/ 	.word	0x000000ff
        /*0548*/ 	.word	0x00000228
        /*054c*/ 	.short	0x0100
        /*054e*/ 	.byte	0x05
	.zero		1


	//   ....[70]....
        /*0550*/ 	.word	0x00001830
        /*0554*/ 	.word	0x00000003
        /*0558*/ 	.word	0x00000220
        /*055c*/ 	.short	0x010a
        /*055e*/ 	.byte	0xff
	.zero		1


	//   ....[71]....
        /*0560*/ 	.word	0x00001860
        /*0564*/ 	.word	0x00000003
        /*0568*/ 	.word	0x00000210
        /*056c*/ 	.short	0x0101
        /*056e*/ 	.byte	0xff
	.zero		1


	//   ....[72]....
        /*0570*/ 	.word	0x00001930
        /*0574*/ 	.word	0x000000ff
        /*0578*/ 	.word	0x000000c0
        /*057c*/ 	.short	0x010a
        /*057e*/ 	.byte	0x08
	.zero		1


	//   ....[73]....
        /*0580*/ 	.word	0x000019d0
        /*0584*/ 	.word	0x000000ff
        /*0588*/ 	.word	0x000000c0
        /*058c*/ 	.short	0x010a
        /*058e*/ 	.byte	0x21
	.zero		1


	//   ....[74]....
        /*0590*/ 	.word	0x00001b30
        /*0594*/ 	.word	0x000000ff
        /*0598*/ 	.word	0x000000c0
        /*059c*/ 	.short	0x010a
        /*059e*/ 	.byte	0x08
	.zero		1


	//   ....[75]....
        /*05a0*/ 	.word	0x00001c20
        /*05a4*/ 	.word	0x000000ff
        /*05a8*/ 	.word	0x000001a8
        /*05ac*/ 	.short	0x0101
        /*05ae*/ 	.byte	0x04
	.zero		1


	//   ....[76]....
        /*05b0*/ 	.word	0x00001c40
        /*05b4*/ 	.word	0x000000ff
        /*05b8*/ 	.word	0x000000c0
        /*05bc*/ 	.short	0x010a
        /*05be*/ 	.byte	0x08
	.zero		1


	//   ....[77]....
        /*05c0*/ 	.word	0x00001cc0
        /*05c4*/ 	.word	0x000000ff
        /*05c8*/ 	.word	0x000000c0
        /*05cc*/ 	.short	0x010a
        /*05ce*/ 	.byte	0x11
	.zero		1


	//   ....[78]....
        /*05d0*/ 	.word	0x00001e20
        /*05d4*/ 	.word	0x000000ff
        /*05d8*/ 	.word	0x000000c0
        /*05dc*/ 	.short	0x010a
        /*05de*/ 	.byte	0x08
	.zero		1


	//   ....[79]....
        /*05e0*/ 	.word	0x00001f40
        /*05e4*/ 	.word	0x00000002
        /*05e8*/ 	.word	0x000001b0
        /*05ec*/ 	.short	0x010a
        /*05ee*/ 	.byte	0xff
	.zero		1


	//   ....[80]....
        /*05f0*/ 	.word	0x00002000
        /*05f4*/ 	.word	0x00000002
        /*05f8*/ 	.word	0x00000000
        /*05fc*/ 	.short	0x0101
        /*05fe*/ 	.byte	0xff
	.zero		1


	//   ....[81]....
        /*0600*/ 	.word	0x00002560
        /*0604*/ 	.word	0x000000ff
        /*0608*/ 	.word	0x00000000
        /*060c*/ 	.short	0x010a
        /*060e*/ 	.byte	0x05
	.zero		1


	//   ....[82]....
        /*0610*/ 	.word	0x000025f0
        /*0614*/ 	.word	0x000000ff
        /*0618*/ 	.word	0x00000000
        /*061c*/ 	.short	0x010a
        /*061e*/ 	.byte	0x05
	.zero		1


	//   ....[83]....
        /*0620*/ 	.word	0x00002680
        /*0624*/ 	.word	0x000000ff
        /*0628*/ 	.word	0x00000000
        /*062c*/ 	.short	0x010a
        /*062e*/ 	.byte	0x05
	.zero		1


	//   ....[84]....
        /*0630*/ 	.word	0x00002710
        /*0634*/ 	.word	0x000000ff
        /*0638*/ 	.word	0x00000000
        /*063c*/ 	.short	0x010a
        /*063e*/ 	.byte	0x05
	.zero		1


	//   ....[85]....
        /*0640*/ 	.word	0x000027a0
        /*0644*/ 	.word	0x000000ff
        /*0648*/ 	.word	0x00000000
        /*064c*/ 	.short	0x010a
        /*064e*/ 	.byte	0x05
	.zero		1


	//   ....[86]....
        /*0650*/ 	.word	0x00002830
        /*0654*/ 	.word	0x000000ff
        /*0658*/ 	.word	0x00000000
        /*065c*/ 	.short	0x010a
        /*065e*/ 	.byte	0x05
	.zero		1


	//   ....[87]....
        /*0660*/ 	.word	0x000028c0
        /*0664*/ 	.word	0x000000ff
        /*0668*/ 	.word	0x00000000
        /*066c*/ 	.short	0x010a
        /*066e*/ 	.byte	0x05
	.zero		1


	//   ....[88]....
        /*0670*/ 	.word	0x00002950
        /*0674*/ 	.word	0x000000ff
        /*0678*/ 	.word	0x00000000
        /*067c*/ 	.short	0x010a
        /*067e*/ 	.byte	0x05
	.zero		1


	//   ....[89]....
        /*0680*/ 	.word	0x000029e0
        /*0684*/ 	.word	0x000000ff
        /*0688*/ 	.word	0x00000000
        /*068c*/ 	.short	0x010a
        /*068e*/ 	.byte	0x05
	.zero		1


	//   ....[90]....
        /*0690*/ 	.word	0x00002a70
        /*0694*/ 	.word	0x000000ff
        /*0698*/ 	.word	0x00000000
        /*069c*/ 	.short	0x010a
        /*069e*/ 	.byte	0x05
	.zero		1


	//   ....[91]....
        /*06a0*/ 	.word	0x00002b00
        /*06a4*/ 	.word	0x000000ff
        /*06a8*/ 	.word	0x00000000
        /*06ac*/ 	.short	0x010a
        /*06ae*/ 	.byte	0x05
	.zero		1


	//   ....[92]....
        /*06b0*/ 	.word	0x00002b90
        /*06b4*/ 	.word	0x000000ff
        /*06b8*/ 	.word	0x00000000
        /*06bc*/ 	.short	0x010a
        /*06be*/ 	.byte	0x05
	.zero		1


	//   ....[93]....
        /*06c0*/ 	.word	0x00002c20
        /*06c4*/ 	.word	0x000000ff
        /*06c8*/ 	.word	0x00000000
        /*06cc*/ 	.short	0x010a
        /*06ce*/ 	.byte	0x05
	.zero		1


	//   ....[94]....
        /*06d0*/ 	.word	0x00002cb0
        /*06d4*/ 	.word	0x000000ff
        /*06d8*/ 	.word	0x00000000
        /*06dc*/ 	.short	0x010a
        /*06de*/ 	.byte	0x05
	.zero		1


	//   ....[95]....
        /*06e0*/ 	.word	0x00002d40
        /*06e4*/ 	.word	0x000000ff
        /*06e8*/ 	.word	0x00000000
        /*06ec*/ 	.short	0x010a
        /*06ee*/ 	.byte	0x05
	.zero		1


	//   ....[96]....
        /*06f0*/ 	.word	0x00002dd0
        /*06f4*/ 	.word	0x000000ff
        /*06f8*/ 	.word	0x00000000
        /*06fc*/ 	.short	0x010a
        /*06fe*/ 	.byte	0x05
	.zero		1


	//   ....[97]....
        /*0700*/ 	.word	0x00002e60
        /*0704*/ 	.word	0x000000ff
        /*0708*/ 	.word	0x00000000
        /*070c*/ 	.short	0x010a
        /*070e*/ 	.byte	0x05
	.zero		1


	//   ....[98]....
        /*0710*/ 	.word	0x00002ef0
        /*0714*/ 	.word	0x000000ff
        /*0718*/ 	.word	0x00000000
        /*071c*/ 	.short	0x010a
        /*071e*/ 	.byte	0x05
	.zero		1


	//   ....[99]....
        /*0720*/ 	.word	0x00002f80
        /*0724*/ 	.word	0x000000ff
        /*0728*/ 	.word	0x00000000
        /*072c*/ 	.short	0x010a
        /*072e*/ 	.byte	0x05
	.zero		1


	//   ....[100]....
        /*0730*/ 	.word	0x00003010
        /*0734*/ 	.word	0x000000ff
        /*0738*/ 	.word	0x00000000
        /*073c*/ 	.short	0x010a
        /*073e*/ 	.byte	0x05
	.zero		1


	//   ....[101]....
        /*0740*/ 	.word	0x000030a0
        /*0744*/ 	.word	0x000000ff
        /*0748*/ 	.word	0x00000000
        /*074c*/ 	.short	0x010a
        /*074e*/ 	.byte	0x05
	.zero		1


	//   ....[102]....
        /*0750*/ 	.word	0x00003130
        /*0754*/ 	.word	0x000000ff
        /*0758*/ 	.word	0x00000000
        /*075c*/ 	.short	0x010a
        /*075e*/ 	.byte	0x05
	.zero		1


	//   ....[103]....
        /*0760*/ 	.word	0x000031c0
        /*0764*/ 	.word	0x000000ff
        /*0768*/ 	.word	0x00000000
        /*076c*/ 	.short	0x010a
        /*076e*/ 	.byte	0x05
	.zero		1


	//   ....[104]....
        /*0770*/ 	.word	0x00003260
        /*0774*/ 	.word	0x00000000
        /*0778*/ 	.word	0x00000000
        /*077c*/ 	.short	0x010a
        /*077e*/ 	.byte	0xff
	.zero		1


	//   ....[105]....
        /*0780*/ 	.word	0x00003380
        /*0784*/ 	.word	0x00000000
        /*0788*/ 	.word	0x00000210
        /*078c*/ 	.short	0x010a
        /*078e*/ 	.byte	0xff
	.zero		1


	//   ....[106]....
        /*0790*/ 	.word	0x000033e0
        /*0794*/ 	.word	0x00000004
        /*0798*/ 	.word	0x00000000
        /*079c*/ 	.short	0x0101
        /*079e*/ 	.byte	0xff
	.zero		1


	//   ....[107]....
        /*07a0*/ 	.word	0x00003400
        /*07a4*/ 	.word	0x000000ff
        /*07a8*/ 	.word	0x000001c0
        /*07ac*/ 	.short	0x010a
        /*07ae*/ 	.byte	0x05
	.zero		1


	//   ....[108]....
        /*07b0*/ 	.word	0x00003520
        /*07b4*/ 	.word	0x00000000
        /*07b8*/ 	.word	0x000001b0
        /*07bc*/ 	.short	0x010a
        /*07be*/ 	.byte	0xff
	.zero		1


	//   ....[109]....
        /*07c0*/ 	.word	0x00003630
        /*07c4*/ 	.word	0x00000000
        /*07c8*/ 	.word	0x00000000
        /*07cc*/ 	.short	0x0101
        /*07ce*/ 	.byte	0xff
	.zero		1


	//   ....[110]....
        /*07d0*/ 	.word	0x000036c0
        /*07d4*/ 	.word	0x000000ff
        /*07d8*/ 	.word	0x000001c0
        /*07dc*/ 	.short	0x0106
        /*07de*/ 	.byte	0x05
	.zero		1


	//   ....[111]....
        /*07e0*/ 	.word	0x000036e0
        /*07e4*/ 	.word	0x000000ff
        /*07e8*/ 	.word	0x000001c0
        /*07ec*/ 	.short	0x010a
        /*07ee*/ 	.byte	0x05
	.zero		1


	//   ....[112]....
        /*07f0*/ 	.word	0x00003770
        /*07f4*/ 	.word	0x000000ff
        /*07f8*/ 	.word	0x000001c0
        /*07fc*/ 	.short	0x0106
        /*07fe*/ 	.byte	0x04
	.zero		1


	//   ....[113]....
        /*0800*/ 	.word	0x000037b0
        /*0804*/ 	.word	0x00000000
        /*0808*/ 	.word	0x000001c0
        /*080c*/ 	.short	0x010a
        /*080e*/ 	.byte	0xff
	.zero		1


	//   ....[114]....
        /*0810*/ 	.word	0x00003c90
        /*0814*/ 	.word	0x00000000
        /*0818*/ 	.word	0x000001b0
        /*081c*/ 	.short	0x010a
        /*081e*/ 	.byte	0xff
	.zero		1


	//   ....[115]....
        /*0820*/ 	.word	0x00003d90
        /*0824*/ 	.word	0x00000003
        /*0828*/ 	.word	0x00000000
        /*082c*/ 	.short	0x0101
        /*082e*/ 	.byte	0xff
	.zero		1


	//   ....[116]....
        /*0830*/ 	.word	0x00003da0
        /*0834*/ 	.word	0x000000ff
        /*0838*/ 	.word	0x00000000
        /*083c*/ 	.short	0x010a
        /*083e*/ 	.byte	0x04
	.zero		1


	//   ....[117]....
        /*0840*/ 	.word	0x00003dc0
        /*0844*/ 	.word	0x000000ff
        /*0848*/ 	.word	0x000001f0
        /*084c*/ 	.short	0x010a
        /*084e*/ 	.byte	0x09
	.zero		1


	//   ....[118]....
        /*0850*/ 	.word	0x00003ea0
        /*0854*/ 	.word	0x000000ff
        /*0858*/ 	.word	0x00000000
        /*085c*/ 	.short	0x010a
        /*085e*/ 	.byte	0x07
	.zero		1


	//   ....[119]....
        /*0860*/ 	.word	0x00003fd0
        /*0864*/ 	.word	0x000000ff
        /*0868*/ 	.word	0x00000000
        /*086c*/ 	.short	0x010a
        /*086e*/ 	.byte	0x04
	.zero		1


	//   ....[120]....
        /*0870*/ 	.word	0x00004180
        /*0874*/ 	.word	0x000000ff
        /*0878*/ 	.word	0x00000000
        /*087c*/ 	.short	0x010a
        /*087e*/ 	.byte	0x05
	.zero		1


	//   ....[121]....
        /*0880*/ 	.word	0x00004210
        /*0884*/ 	.word	0x000000ff
        /*0888*/ 	.word	0x00000000
        /*088c*/ 	.short	0x010a
        /*088e*/ 	.byte	0x05
	.zero		1


	//   ....[122]....
        /*0890*/ 	.word	0x000042a0
        /*0894*/ 	.word	0x000000ff
        /*0898*/ 	.word	0x00000000
        /*089c*/ 	.short	0x010a
        /*089e*/ 	.byte	0x05
	.zero		1


	//   ....[123]....
        /*08a0*/ 	.word	0x00004330
        /*08a4*/ 	.word	0x000000ff
        /*08a8*/ 	.word	0x00000000
        /*08ac*/ 	.short	0x010a
        /*08ae*/ 	.byte	0x07
	.zero		1


	//   ....[124]....
        /*08b0*/ 	.word	0x00004790
        /*08b4*/ 	.word	0x00000000
        /*08b8*/ 	.word	0x000001b0
        /*08bc*/ 	.short	0x010a
        /*08be*/ 	.byte	0xff
	.zero		1


	//   ....[125]....
        /*08c0*/ 	.word	0x00004850
        /*08c4*/ 	.word	0x00000000
        /*08c8*/ 	.word	0x00000000
        /*08cc*/ 	.short	0x0101
        /*08ce*/ 	.byte	0xff
	.zero		1


	//   ....[126]....
        /*08d0*/ 	.word	0x00004b70
        /*08d4*/ 	.word	0x000000ff
        /*08d8*/ 	.word	0x000001a8
        /*08dc*/ 	.short	0x010a
        /*08de*/ 	.byte	0x07
	.zero		1


	//   ....[127]....
        /*08e0*/ 	.word	0x00004d60
        /*08e4*/ 	.word	0x000000ff
        /*08e8*/ 	.word	0x00000190
        /*08ec*/ 	.short	0x010a
        /*08ee*/ 	.byte	0x07
	.zero		1


	//   ....[128]....
        /*08f0*/ 	.word	0x00004f30
        /*08f4*/ 	.word	0x000000ff
        /*08f8*/ 	.word	0x00000180
        /*08fc*/ 	.short	0x010b
        /*08fe*/ 	.byte	0x07
	.zero		1


	//   ....[129]....
        /*0900*/ 	.word	0x00004fa0
        /*0904*/ 	.word	0x000000ff
        /*0908*/ 	.word	0x00000000
        /*090c*/ 	.short	0x0101
        /*090e*/ 	.byte	0x08
	.zero		1


	//   ....[130]....
        /*0910*/ 	.word	0x00004fd0
        /*0914*/ 	.word	0x000000ff
        /*0918*/ 	.word	0x00000198
        /*091c*/ 	.short	0x010a
        /*091e*/ 	.byte	0x07
	.zero		1


	//   ....[131]....
        /*0920*/ 	.word	0x000051e0
        /*0924*/ 	.word	0x000000ff
        /*0928*/ 	.word	0x00000188
        /*092c*/ 	.short	0x010b
        /*092e*/ 	.byte	0x07
	.zero		1


	//   ....[132]....
        /*0930*/ 	.word	0x00005200
        /*0934*/ 	.word	0x000000ff
        /*0938*/ 	.word	0x00000000
        /*093c*/ 	.short	0x0101
        /*093e*/ 	.byte	0x0d
	.zero		1


	//   ....[133]....
        /*0940*/ 	.word	0x00005230
        /*0944*/ 	.word	0x000000ff
        /*0948*/ 	.word	0x00000190
        /*094c*/ 	.short	0x010a
        /*094e*/ 	.byte	0x07
	.zero		1


	//   ....[134]....
        /*0950*/ 	.word	0x00005270
        /*0954*/ 	.word	0x00000000
        /*0958*/ 	.word	0x00000198
        /*095c*/ 	.short	0x010a
        /*095e*/ 	.byte	0xff
	.zero		1


	//   ....[135]....
        /*0960*/ 	.word	0x000055a0
        /*0964*/ 	.word	0x00000000
        /*0968*/ 	.word	0x000001b0
        /*096c*/ 	.short	0x010a
        /*096e*/ 	.byte	0xff
	.zero		1


	//   ....[136]....
        /*0970*/ 	.word	0x000056b0
        /*0974*/ 	.word	0x00000000
        /*0978*/ 	.word	0x00000000
        /*097c*/ 	.short	0x0101
        /*097e*/ 	.byte	0xff
	.zero		1


	//   ....[137]....
        /*0980*/ 	.word	0x00006110
        /*0984*/ 	.word	0x00000003
        /*0988*/ 	.word	0x00000180
        /*098c*/ 	.short	0x010a
        /*098e*/ 	.byte	0xff
	.zero		1


	//   ....[138]....
        /*0990*/ 	.word	0x00006150
        /*0994*/ 	.word	0x000000cf
        /*0998*/ 	.word	0x000001d0
        /*099c*/ 	.short	0x010a
        /*099e*/ 	.byte	0xff
	.zero		1


	//   ....[139]....
        /*09a0*/ 	.word	0x00006280
        /*09a4*/ 	.word	0x00000003
        /*09a8*/ 	.word	0x00000180
        /*09ac*/ 	.short	0x010a
        /*09ae*/ 	.byte	0xff
	.zero		1


	//   ....[140]....
        /*09b0*/ 	.word	0x000063e0
        /*09b4*/ 	.word	0x00000000
        /*09b8*/ 	.word	0x00000000
        /*09bc*/ 	.short	0x0101
        /*09be*/ 	.byte	0xff
	.zero		1


	//   ....[141]....
        /*09c0*/ 	.word	0x00006440
        /*09c4*/ 	.word	0x000000cf
        /*09c8*/ 	.word	0x000001d0
        /*09cc*/ 	.short	0x010a
        /*09ce*/ 	.byte	0xff
	.zero		1


	//   ....[142]....
        /*09d0*/ 	.word	0x000077f0
        /*09d4*/ 	.word	0x000000d2
        /*09d8*/ 	.word	0x00000180
        /*09dc*/ 	.short	0x010a
        /*09de*/ 	.byte	0xff
	.zero		1


	//   ....[143]....
        /*09e0*/ 	.word	0x000078c0
        /*09e4*/ 	.word	0x000000d2
        /*09e8*/ 	.word	0x00000180
        /*09ec*/ 	.short	0x010a
        /*09ee*/ 	.byte	0xff
	.zero		1


	//   ....[144]....
        /*09f0*/ 	.word	0x00007a00
        /*09f4*/ 	.word	0x00000003
        /*09f8*/ 	.word	0x00000000
        /*09fc*/ 	.short	0x0101
        /*09fe*/ 	.byte	0xff
	.zero		1


	//   ....[145]....
        /*0a00*/ 	.word	0x00007f10
        /*0a04*/ 	.word	0x000000ff
        /*0a08*/ 	.word	0x00000000
        /*0a0c*/ 	.short	0x0101
        /*0a0e*/ 	.byte	0x05
	.zero		1


	//   ....[146]....
        /*0a10*/ 	.word	0x00008e90
        /*0a14*/ 	.word	0x00000003
        /*0a18*/ 	.word	0x00000220
        /*0a1c*/ 	.short	0x010a
        /*0a1e*/ 	.byte	0xff
	.zero		1


	//   ....[147]....
        /*0a20*/ 	.word	0x00008ef0
        /*0a24*/ 	.word	0x00000002
        /*0a28*/ 	.word	0x000000c0
        /*0a2c*/ 	.short	0x010a
        /*0a2e*/ 	.byte	0xff
	.zero		1


	//   ....[148]....
        /*0a30*/ 	.word	0x00008f50
        /*0a34*/ 	.word	0x00000002
        /*0a38*/ 	.word	0x000000c0
        /*0a3c*/ 	.short	0x010a
        /*0a3e*/ 	.byte	0xff
	.zero		1


	//   ....[149]....
        /*0a40*/ 	.word	0x00008fa0
        /*0a44*/ 	.word	0x00000002
        /*0a48*/ 	.word	0x000001b0
        /*0a4c*/ 	.short	0x010a
        /*0a4e*/ 	.byte	0xff
	.zero		1


	//   ....[150]....
        /*0a50*/ 	.word	0x00009000
        /*0a54*/ 	.word	0x00000000
        /*0a58*/ 	.word	0x00000000
        /*0a5c*/ 	.short	0x010a
        /*0a5e*/ 	.byte	0xff
	.zero		1


	//   ....[151]....
        /*0a60*/ 	.word	0x00009060
        /*0a64*/ 	.word	0x00000000
        /*0a68*/ 	.word	0x00000000
        /*0a6c*/ 	.short	0x010a
        /*0a6e*/ 	.byte	0xff
	.zero		1


	//   ....[152]....
        /*0a70*/ 	.word	0x000090c0
        /*0a74*/ 	.word	0x00000000
        /*0a78*/ 	.word	0x00000000
        /*0a7c*/ 	.short	0x010a
        /*0a7e*/ 	.byte	0xff
	.zero		1


	//   ....[153]....
        /*0a80*/ 	.word	0x00009120
        /*0a84*/ 	.word	0x00000000
        /*0a88*/ 	.word	0x00000000
        /*0a8c*/ 	.short	0x010a
        /*0a8e*/ 	.byte	0xff
	.zero		1


	//   ....[154]....
        /*0a90*/ 	.word	0x00009180
        /*0a94*/ 	.word	0x00000000
        /*0a98*/ 	.word	0x00000000
        /*0a9c*/ 	.short	0x010a
        /*0a9e*/ 	.byte	0xff
	.zero		1


	//   ....[155]....
        /*0aa0*/ 	.word	0x000091e0
        /*0aa4*/ 	.word	0x00000000
        /*0aa8*/ 	.word	0x00000000
        /*0aac*/ 	.short	0x010a
        /*0aae*/ 	.byte	0xff
	.zero		1


	//   ....[156]....
        /*0ab0*/ 	.word	0x00009240
        /*0ab4*/ 	.word	0x00000000
        /*0ab8*/ 	.word	0x00000000
        /*0abc*/ 	.short	0x010a
        /*0abe*/ 	.byte	0xff
	.zero		1


	//   ....[157]....
        /*0ac0*/ 	.word	0x000092a0
        /*0ac4*/ 	.word	0x00000000
        /*0ac8*/ 	.word	0x00000000
        /*0acc*/ 	.short	0x010a
        /*0ace*/ 	.byte	0xff
	.zero		1


	//   ....[158]....
        /*0ad0*/ 	.word	0x00009300
        /*0ad4*/ 	.word	0x00000000
        /*0ad8*/ 	.word	0x00000000
        /*0adc*/ 	.short	0x010a
        /*0ade*/ 	.byte	0xff
	.zero		1


	//   ....[159]....
        /*0ae0*/ 	.word	0x00009360
        /*0ae4*/ 	.word	0x00000000
        /*0ae8*/ 	.word	0x00000000
        /*0aec*/ 	.short	0x010a
        /*0aee*/ 	.byte	0xff
	.zero		1


	//   ....[160]....
        /*0af0*/ 	.word	0x000093c0
        /*0af4*/ 	.word	0x00000000
        /*0af8*/ 	.word	0x00000000
        /*0afc*/ 	.short	0x010a
        /*0afe*/ 	.byte	0xff
	.zero		1


	//   ....[161]....
        /*0b00*/ 	.word	0x00009420
        /*0b04*/ 	.word	0x00000000
        /*0b08*/ 	.word	0x00000000
        /*0b0c*/ 	.short	0x010a
        /*0b0e*/ 	.byte	0xff
	.zero		1


	//   ....[162]....
        /*0b10*/ 	.word	0x00009480
        /*0b14*/ 	.word	0x00000000
        /*0b18*/ 	.word	0x00000000
        /*0b1c*/ 	.short	0x010a
        /*0b1e*/ 	.byte	0xff
	.zero		1


	//   ....[163]....
        /*0b20*/ 	.word	0x000094e0
        /*0b24*/ 	.word	0x00000000
        /*0b28*/ 	.word	0x00000000
        /*0b2c*/ 	.short	0x010a
        /*0b2e*/ 	.byte	0xff
	.zero		1


	//   ....[164]....
        /*0b30*/ 	.word	0x00009540
        /*0b34*/ 	.word	0x00000000
        /*0b38*/ 	.word	0x00000000
        /*0b3c*/ 	.short	0x010a
        /*0b3e*/ 	.byte	0xff
	.zero		1


	//   ....[165]....
        /*0b40*/ 	.word	0x000095a0
        /*0b44*/ 	.word	0x00000000
        /*0b48*/ 	.word	0x00000000
        /*0b4c*/ 	.short	0x010a
        /*0b4e*/ 	.byte	0xff
	.zero		1


	//   ....[166]....
        /*0b50*/ 	.word	0x00009600
        /*0b54*/ 	.word	0x00000000
        /*0b58*/ 	.word	0x00000000
        /*0b5c*/ 	.short	0x010a
        /*0b5e*/ 	.byte	0xff
	.zero		1


	//   ....[167]....
        /*0b60*/ 	.word	0x00009660
        /*0b64*/ 	.word	0x00000000
        /*0b68*/ 	.word	0x00000000
        /*0b6c*/ 	.short	0x010a
        /*0b6e*/ 	.byte	0xff
	.zero		1


	//   ....[168]....
        /*0b70*/ 	.word	0x000096c0
        /*0b74*/ 	.word	0x00000000
        /*0b78*/ 	.word	0x00000000
        /*0b7c*/ 	.short	0x010a
        /*0b7e*/ 	.byte	0xff
	.zero		1


	//   ....[169]....
        /*0b80*/ 	.word	0x00009720
        /*0b84*/ 	.word	0x00000000
        /*0b88*/ 	.word	0x00000000
        /*0b8c*/ 	.short	0x010a
        /*0b8e*/ 	.byte	0xff
	.zero		1


	//   ....[170]....
        /*0b90*/ 	.word	0x00009780
        /*0b94*/ 	.word	0x00000000
        /*0b98*/ 	.word	0x00000000
        /*0b9c*/ 	.short	0x010a
        /*0b9e*/ 	.byte	0xff
	.zero		1


	//   ....[171]....
        /*0ba0*/ 	.word	0x000097e0
        /*0ba4*/ 	.word	0x00000000
        /*0ba8*/ 	.word	0x00000000
        /*0bac*/ 	.short	0x010a
        /*0bae*/ 	.byte	0xff
	.zero		1


	//   ....[172]....
        /*0bb0*/ 	.word	0x00009840
        /*0bb4*/ 	.word	0x00000000
        /*0bb8*/ 	.word	0x00000000
        /*0bbc*/ 	.short	0x010a
        /*0bbe*/ 	.byte	0xff
	.zero		1


	//   ....[173]....
        /*0bc0*/ 	.word	0x00009890
        /*0bc4*/ 	.word	0x00000000
        /*0bc8*/ 	.word	0x00000210
        /*0bcc*/ 	.short	0x010a
        /*0bce*/ 	.byte	0xff
	.zero		1


	//   ....[174]....
        /*0bd0*/ 	.word	0x000098f0
        /*0bd4*/ 	.word	0x00000000
        /*0bd8*/ 	.word	0x000001c0
        /*0bdc*/ 	.short	0x010a
        /*0bde*/ 	.byte	0xff
	.zero		1


	//   ....[175]....
        /*0be0*/ 	.word	0x00009940
        /*0be4*/ 	.word	0x00000000
        /*0be8*/ 	.word	0x000001b0
        /*0bec*/ 	.short	0x010a
        /*0bee*/ 	.byte	0xff
	.zero		1


	//   ....[176]....
        /*0bf0*/ 	.word	0x000099a0
        /*0bf4*/ 	.word	0x00000000
        /*0bf8*/ 	.word	0x000001c0
        /*0bfc*/ 	.short	0x010a
        /*0bfe*/ 	.byte	0xff
	.zero		1


	//   ....[177]....
        /*0c00*/ 	.word	0x000099f0
        /*0c04*/ 	.word	0x00000000
        /*0c08*/ 	.word	0x000001b0
        /*0c0c*/ 	.short	0x010a
        /*0c0e*/ 	.byte	0xff
	.zero		1


	//   ....[178]....
        /*0c10*/ 	.word	0x00009a50
        /*0c14*/ 	.word	0x00000003
        /*0c18*/ 	.word	0x000001f0
        /*0c1c*/ 	.short	0x010a
        /*0c1e*/ 	.byte	0xff
	.zero		1


	//   ....[179]....
        /*0c20*/ 	.word	0x00009ab0
        /*0c24*/ 	.word	0x00000000
        /*0c28*/ 	.word	0x00000000
        /*0c2c*/ 	.short	0x010a
        /*0c2e*/ 	.byte	0xff
	.zero		1


	//   ....[180]....
        /*0c30*/ 	.word	0x00009b10
        /*0c34*/ 	.word	0x00000000
        /*0c38*/ 	.word	0x00000000
        /*0c3c*/ 	.short	0x010a
        /*0c3e*/ 	.byte	0xff
	.zero		1


	//   ....[181]....
        /*0c40*/ 	.word	0x00009b70
        /*0c44*/ 	.word	0x00000000
        /*0c48*/ 	.word	0x00000000
        /*0c4c*/ 	.short	0x010a
        /*0c4e*/ 	.byte	0xff
	.zero		1


	//   ....[182]....
        /*0c50*/ 	.word	0x00009bd0
        /*0c54*/ 	.word	0x00000000
        /*0c58*/ 	.word	0x00000000
        /*0c5c*/ 	.short	0x010a
        /*0c5e*/ 	.byte	0xff
	.zero		1


	//   ....[183]....
        /*0c60*/ 	.word	0x00009c30
        /*0c64*/ 	.word	0x00000000
        /*0c68*/ 	.word	0x00000000
        /*0c6c*/ 	.short	0x010a
        /*0c6e*/ 	.byte	0xff
	.zero		1


	//   ....[184]....
        /*0c70*/ 	.word	0x00009c80
        /*0c74*/ 	.word	0x00000000
        /*0c78*/ 	.word	0x000001b0
        /*0c7c*/ 	.short	0x010a
        /*0c7e*/ 	.byte	0xff
	.zero		1


	//   ....[185]....
        /*0c80*/ 	.word	0x00009ce0
        /*0c84*/ 	.word	0x00000000
        /*0c88*/ 	.word	0x000001a8
        /*0c8c*/ 	.short	0x010a
        /*0c8e*/ 	.byte	0xff
	.zero		1


	//   ....[186]....
        /*0c90*/ 	.word	0x00009d40
        /*0c94*/ 	.word	0x00000003
        /*0c98*/ 	.word	0x00000190
        /*0c9c*/ 	.short	0x010a
        /*0c9e*/ 	.byte	0xff
	.zero		1


	//   ....[187]....
        /*0ca0*/ 	.word	0x00009da0
        /*0ca4*/ 	.word	0x00000003
        /*0ca8*/ 	.word	0x00000198
        /*0cac*/ 	.short	0x010a
        /*0cae*/ 	.byte	0xff
	.zero		1


	//   ....[188]....
        /*0cb0*/ 	.word	0x00009e00
        /*0cb4*/ 	.word	0x00000000
        /*0cb8*/ 	.word	0x00000190
        /*0cbc*/ 	.short	0x010a
        /*0cbe*/ 	.byte	0xff
	.zero		1


	//   ....[189]....
        /*0cc0*/ 	.word	0x00009e50
        /*0cc4*/ 	.word	0x00000000
        /*0cc8*/ 	.word	0x000001b0
        /*0ccc*/ 	.short	0x010a
        /*0cce*/ 	.byte	0xff
	.zero		1


	//   ....[190]....
        /*0cd0*/ 	.word	0x00009ea0
        /*0cd4*/ 	.word	0x00000003
        /*0cd8*/ 	.word	0x00000180
        /*0cdc*/ 	.short	0x010a
        /*0cde*/ 	.byte	0xff
	.zero		1


	//   ....[191]....
        /*0ce0*/ 	.word	0x00009ef0
        /*0ce4*/ 	.word	0x000000cf
        /*0ce8*/ 	.word	0x000001d0
        /*0cec*/ 	.short	0x010a
        /*0cee*/ 	.byte	0xff
	.zero		1


	//   ....[192]....
        /*0cf0*/ 	.word	0x00009f40
        /*0cf4*/ 	.word	0x000000d2
        /*0cf8*/ 	.word	0x00000180
        /*0cfc*/ 	.short	0x010a
        /*0cfe*/ 	.byte	0xff
	.zero		1


	//----- nvinfo : EIATTR_NUM_MBARRIERS
	.align		4
.L_47:
        /*0d00*/ 	.byte	0x03, 0x38
        /*0d02*/ 	.short	0x0046


	//----- nvinfo : EIATTR_EXIT_INSTR_OFFSETS
	.align		4
        /*0d04*/ 	.byte	0x04, 0x1c
        /*0d06*/ 	.short	(.L_49 - .L_48)


	//   ....[0]....
.L_48:
        /*0d08*/ 	.word	0x00003290


	//   ....[1]....
        /*0d0c*/ 	.word	0x00003780


	//   ....[2]....
        /*0d10*/ 	.word	0x000037e0


	//   ....[3]....
        /*0d14*/ 	.word	0x00004590


	//   ....[4]....
        /*0d18*/ 	.word	0x000052a0


	//   ....[5]....
        /*0d1c*/ 	.word	0x000052e0


	//   ....[6]....
        /*0d20*/ 	.word	0x00008e80


	//----- nvinfo : EIATTR_MAX_THREADS
	.align		4
.L_49:
        /*0d24*/ 	.byte	0x04, 0x05
        /*0d26*/ 	.short	(.L_51 - .L_50)
.L_50:
        /*0d28*/ 	.word	0x00000100
        /*0d2c*/ 	.word	0x00000001
        /*0d30*/ 	.word	0x00000001


	//----- nvinfo : EIATTR_CRS_STACK_SIZE
	.align		4
.L_51:
        /*0d34*/ 	.byte	0x04, 0x1e
        /*0d36*/ 	.short	(.L_53 - .L_52)
.L_52:
        /*0d38*/ 	.word	0x00000000


	//----- nvinfo : EIATTR_CBANK_PARAM_SIZE
	.align		4
.L_53:
        /*0d3c*/ 	.byte	0x03, 0x19
        /*0d3e*/ 	.short	0x0800


	//----- nvinfo : EIATTR_PARAM_CBANK
	.align		4
        /*0d40*/ 	.byte	0x04, 0x0a
        /*0d42*/ 	.short	(.L_55 - .L_54)
	.align		4
.L_54:
        /*0d44*/ 	.word	index@(.nv.constant0._ZN7cutlass13device_kernelINS_4gemm6kernel13GemmUniversalIN4cute5tupleIJiiiiEEENS1_10collective13CollectiveMmaINS1_35MainloopSm100TmaUmmaWarpSpecializedILi24ELi2ELi4ENS5_IJNS4_1CILi1EEESB_SB_EEEEENS5_IJNSA_ILi128EEESE_NSA_ILi32EEEEEENS_12float_e4m3_tENS5_IJlSB_lEEESH_SI_NS4_8TiledMMAINS4_8MMA_AtomIJNS4_10MMA_TraitsINS4_19SM100_MMA_F8F6F4_SSEJSH_SH_fSE_SE_NS4_17integral_constantINS4_4UMMA5MajorELSP_0EEESQ_NSN_INSO_7ScaleInELSR_0EEESS_EEEEEENS4_6LayoutISC_NS5_IJNSA_ILi0EEESW_SW_EEEEENS5_IJNS4_10UnderscoreESZ_SZ_EEEEENS4_13SM90_TMA_LOADENS4_14ComposedLayoutINS4_7SwizzleILi1ELi4ELi3EEENS4_18smem_ptr_flag_bitsILi8EEENSV_INS5_IJNSA_ILi8EEESF_EEENS5_IJSF_SB_EEEEEEEvNS4_8identityES12_S1C_vS1D_EENS_8epilogue10collective18CollectiveEpilogueINS1F_23Sm100TmaWarpSpecializedILi2ELi2ELi64ELb0ELb0EEEJSG_NS5_IJNSV_ISE_SB_EENSV_INSA_ILi64EEESB_EEEEESH_SI_SH_SI_NS1F_6fusion15FusionCallbacksIS1J_NS1O_17LinearCombinationISH_fSH_fLNS_15FloatRoundStyleE2EEESG_S1N_JEEENS4_5SM1004TMEM4LOAD26SM100_TMEM_LOAD_32dp32b64xES12_NS13_INS14_ILi2ELi4ELi3EEES17_NSV_INS5_IJS18_S1L_EEENS5_IJS1L_SB_EEEEEEENS4_39AutoVectorizingCopyWithAssumedAlignmentILi128EEENS4_14SM90_TMA_STOREES22_S24_S24_EEEvvEEEEvNT_6ParamsE)
        /*0d48*/ 	.short	0x0380
        /*0d4a*/ 	.short	0x0800


	//----- nvinfo : EIATTR_SW_WAR
	.align		4
.L_55:
        /*0d4c*/ 	.byte	0x04, 0x36
        /*0d4e*/ 	.short	(.L_57 - .L_56)
.L_56:
        /*0d50*/ 	.word	0x00000008
.L_57:


//--------------------- .nv.callgraph             --------------------------
	.section	.nv.callgraph,"",@"SHT_CUDA_CALLGRAPH"
	.align	4
	.sectionentsize	8
	.align		4
        /*0000*/ 	.word	0x00000000
	.align		4
        /*0004*/ 	.word	0xffffffff
	.align		4
        /*0008*/ 	.word	index@(_ZN7cutlass13device_kernelINS_4gemm6kernel13GemmUniversalIN4cute5tupleIJiiiiEEENS1_10collective13CollectiveMmaINS1_35MainloopSm100TmaUmmaWarpSpecializedILi24ELi2ELi4ENS5_IJNS4_1CILi1EEESB_SB_EEEEENS5_IJNSA_ILi128EEESE_NSA_ILi32EEEEEENS_12float_e4m3_tENS5_IJlSB_lEEESH_SI_NS4_8TiledMMAINS4_8MMA_AtomIJNS4_10MMA_TraitsINS4_19SM100_MMA_F8F6F4_SSEJSH_SH_fSE_SE_NS4_17integral_constantINS4_4UMMA5MajorELSP_0EEESQ_NSN_INSO_7ScaleInELSR_0EEESS_EEEEEENS4_6LayoutISC_NS5_IJNSA_ILi0EEESW_SW_EEEEENS5_IJNS4_10UnderscoreESZ_SZ_EEEEENS4_13SM90_TMA_LOADENS4_14ComposedLayoutINS4_7SwizzleILi1ELi4ELi3EEENS4_18smem_ptr_flag_bitsILi8EEENSV_INS5_IJNSA_ILi8EEESF_EEENS5_IJSF_SB_EEEEEEEvNS4_8identityES12_S1C_vS1D_EENS_8epilogue10collective18CollectiveEpilogueINS1F_23Sm100TmaWarpSpecializedILi2ELi2ELi64ELb0ELb0EEEJSG_NS5_IJNSV_ISE_SB_EENSV_INSA_ILi64EEESB_EEEEESH_SI_SH_SI_NS1F_6fusion15FusionCallbacksIS1J_NS1O_17LinearCombinationISH_fSH_fLNS_15FloatRoundStyleE2EEESG_S1N_JEEENS4_5SM1004TMEM4LOAD26SM100_TMEM_LOAD_32dp32b64xES12_NS13_INS14_ILi2ELi4ELi3EEES17_NSV_INS5_IJS18_S1L_EEENS5_IJS1L_SB_EEEEEEENS4_39AutoVectorizingCopyWithAssumedAlignmentILi128EEENS4_14SM90_TMA_STOREES22_S24_S24_EEEvvEEEEvNT_6ParamsE)
	.align		4
        /*000c*/ 	.word	index@(__assertfail)
	.align		4
        /*0010*/ 	.word	0x00000000
	.align		4
        /*0014*/ 	.word	0xfffffffe
	.align		4
        /*0018*/ 	.word	0x00000000
	.align		4
        /*001c*/ 	.word	0xfffffffd
	.align		4
        /*0020*/ 	.word	0x00000000
	.align		4
        /*0024*/ 	.word	0xfffffffc


//--------------------- .nv.constant4             --------------------------
	.section	.nv.constant4,"a",@progbits
	.align	8
	.align		8
.nv.constant4:
        /*0000*/ 	.dword	__assertfail
	.align		8
        /*0008*/ 	.dword	__unnamed_1
	.align		8
        /*0010*/ 	.dword	__unnamed_2
	.align		8
        /*0018*/ 	.dword	_ZN40_INTERNAL_c760ff4e_4_k_cu_400599ed_203184cuda3std3__45__cpo5beginE
	.align		8
        /*0020*/ 	.dword	_ZN40_INTERNAL_c760ff4e_4_k_cu_400599ed_203184cuda3std3__45__cpo3endE
	.align		8
        /*0028*/ 	.dword	_ZN40_INTERNAL_c760ff4e_4_k_cu_400599ed_203184cuda3std3__45__cpo6cbeginE
	.align		8
        /*0030*/ 	.dword	_ZN40_INTERNAL_c760ff4e_4_k_cu_400599ed_203184cuda3std3__45__cpo4cendE
	.align		8
        /*0038*/ 	.dword	_ZN40_INTERNAL_c760ff4e_4_k_cu_400599ed_203184cuda3std3__442_GLOBAL__N__c760ff4e_4_k_cu_400599ed_203186ignoreE
	.align		8
        /*0040*/ 	.dword	_ZN40_INTERNAL_c760ff4e_4_k_cu_400599ed_203184cuda3std3__419piecewise_constructE
	.align		8
        /*0048*/ 	.dword	_ZN40_INTERNAL_c760ff4e_4_k_cu_400599ed_203184cuda3std3__48in_placeE
	.align		8
        /*0050*/ 	.dword	_ZN40_INTERNAL_c760ff4e_4_k_cu_400599ed_203184cuda3std6ranges3__45__cpo4swapE
	.align		8
        /*0058*/ 	.dword	_ZN40_INTERNAL_c760ff4e_4_k_cu_400599ed_203184cuda3std6ranges3__45__cpo9iter_moveE
	.align		8
        /*0060*/ 	.dword	_ZN40_INTERNAL_c760ff4e_4_k_cu_400599ed_203184cute7productE
	.align		8
        /*0068*/ 	.dword	_ZN40_INTERNAL_c760ff4e_4_k_cu_400599ed_203184cute1_E
	.align		8
        /*0070*/ 	.dword	$str$25
	.align		8
        /*0078*/ 	.dword	$str$26
	.align		8
        /*0080*/ 	.dword	$str$27
	.align		8
        /*0088*/ 	.dword	$str$28


//--------------------- .text._ZN7cutlass13device_kernelINS_4gemm6kernel13GemmUniversalIN4cute5tupleIJiiiiEEENS1_10collective13CollectiveMmaINS1_35MainloopSm100TmaUmmaWarpSpecializedILi24ELi2ELi4ENS5_IJNS4_1CILi1EEESB_SB_EEEEENS5_IJNSA_ILi128EEESE_NSA_ILi32EEEEEENS_12float_e4m3_tENS5_IJlSB_lEEESH_SI_NS4_8TiledMMAINS4_8MMA_AtomIJNS4_10MMA_TraitsINS4_19SM100_MMA_F8F6F4_SSEJSH_SH_fSE_SE_NS4_17integral_constantINS4_4UMMA5MajorELSP_0EEESQ_NSN_INSO_7ScaleInELSR_0EEESS_EEEEEENS4_6LayoutISC_NS5_IJNSA_ILi0EEESW_SW_EEEEENS5_IJNS4_10UnderscoreESZ_SZ_EEEEENS4_13SM90_TMA_LOADENS4_14ComposedLayoutINS4_7SwizzleILi1ELi4ELi3EEENS4_18smem_ptr_flag_bitsILi8EEENSV_INS5_IJNSA_ILi8EEESF_EEENS5_IJSF_SB_EEEEEEEvNS4_8identityES12_S1C_vS1D_EENS_8epilogue10collective18CollectiveEpilogueINS1F_23Sm100TmaWarpSpecializedILi2ELi2ELi64ELb0ELb0EEEJSG_NS5_IJNSV_ISE_SB_EENSV_INSA_ILi64EEESB_EEEEESH_SI_SH_SI_NS1F_6fusion15FusionCallbacksIS1J_NS1O_17LinearCombinationISH_fSH_fLNS_15FloatRoundStyleE2EEESG_S1N_JEEENS4_5SM1004TMEM4LOAD26SM100_TMEM_LOAD_32dp32b64xES12_NS13_INS14_ILi2ELi4ELi3EEES17_NSV_INS5_IJS18_S1L_EEENS5_IJS1L_SB_EEEEEEENS4_39AutoVectorizingCopyWithAssumedAlignmentILi128EEENS4_14SM90_TMA_STOREES22_S24_S24_EEEvvEEEEvNT_6ParamsE --------------------------
	.section	.text._ZN7cutlass13device_kernelINS_4gemm6kernel13GemmUniversalIN4cute5tupleIJiiiiEEENS1_10collective13CollectiveMmaINS1_35MainloopSm100TmaUmmaWarpSpecializedILi24ELi2ELi4ENS5_IJNS4_1CILi1EEESB_SB_EEEEENS5_IJNSA_ILi128EEESE_NSA_ILi32EEEEEENS_12float_e4m3_tENS5_IJlSB_lEEESH_SI_NS4_8TiledMMAINS4_8MMA_AtomIJNS4_10MMA_TraitsINS4_19SM100_MMA_F8F6F4_SSEJSH_SH_fSE_SE_NS4_17integral_constantINS4_4UMMA5MajorELSP_0EEESQ_NSN_INSO_7ScaleInELSR_0EEESS_EEEEEENS4_6LayoutISC_NS5_IJNSA_ILi0EEESW_SW_EEEEENS5_IJNS4_10UnderscoreESZ_SZ_EEEEENS4_13SM90_TMA_LOADENS4_14ComposedLayoutINS4_7SwizzleILi1ELi4ELi3EEENS4_18smem_ptr_flag_bitsILi8EEENSV_INS5_IJNSA_ILi8EEESF_EEENS5_IJSF_SB_EEEEEEEvNS4_8identityES12_S1C_vS1D_EENS_8epilogue10collective18CollectiveEpilogueINS1F_23Sm100TmaWarpSpecializedILi2ELi2ELi64ELb0ELb0EEEJSG_NS5_IJNSV_ISE_SB_EENSV_INSA_ILi64EEESB_EEEEESH_SI_SH_SI_NS1F_6fusion15FusionCallbacksIS1J_NS1O_17LinearCombinationISH_fSH_fLNS_15FloatRoundStyleE2EEESG_S1N_JEEENS4_5SM1004TMEM4LOAD26SM100_TMEM_LOAD_32dp32b64xES12_NS13_INS14_ILi2ELi4ELi3EEES17_NSV_INS5_IJS18_S1L_EEENS5_IJS1L_SB_EEEEEEENS4_39AutoVectorizingCopyWithAssumedAlignmentILi128EEENS4_14SM90_TMA_STOREES22_S24_S24_EEEvvEEEEvNT_6ParamsE,"ax",@progbits
	.align	128
.text._ZN7cutlass13device_kernelINS_4gemm6kernel13GemmUniversalIN4cute5tupleIJiiiiEEENS1_10collective13CollectiveMmaINS1_35MainloopSm100TmaUmmaWarpSpecializedILi24ELi2ELi4ENS5_IJNS4_1CILi1EEESB_SB_EEEEENS5_IJNSA_ILi128EEESE_NSA_ILi32EEEEEENS_12float_e4m3_tENS5_IJlSB_lEEESH_SI_NS4_8TiledMMAINS4_8MMA_AtomIJNS4_10MMA_TraitsINS4_19SM100_MMA_F8F6F4_SSEJSH_SH_fSE_SE_NS4_17integral_constantINS4_4UMMA5MajorELSP_0EEESQ_NSN_INSO_7ScaleInELSR_0EEESS_EEEEEENS4_6LayoutISC_NS5_IJNSA_ILi0EEESW_SW_EEEEENS5_IJNS4_10UnderscoreESZ_SZ_EEEEENS4_13SM90_TMA_LOADENS4_14ComposedLayoutINS4_7SwizzleILi1ELi4ELi3EEENS4_18smem_ptr_flag_bitsILi8EEENSV_INS5_IJNSA_ILi8EEESF_EEENS5_IJSF_SB_EEEEEEEvNS4_8identityES12_S1C_vS1D_EENS_8epilogue10collective18CollectiveEpilogueINS1F_23Sm100TmaWarpSpecializedILi2ELi2ELi64ELb0ELb0EEEJSG_NS5_IJNSV_ISE_SB_EENSV_INSA_ILi64EEESB_EEEEESH_SI_SH_SI_NS1F_6fusion15FusionCallbacksIS1J_NS1O_17LinearCombinationISH_fSH_fLNS_15FloatRoundStyleE2EEESG_S1N_JEEENS4_5SM1004TMEM4LOAD26SM100_TMEM_LOAD_32dp32b64xES12_NS13_INS14_ILi2ELi4ELi3EEES17_NSV_INS5_IJS18_S1L_EEENS5_IJS1L_SB_EEEEEEENS4_39AutoVectorizingCopyWithAssumedAlignmentILi128EEENS4_14SM90_TMA_STOREES22_S24_S24_EEEvvEEEEvNT_6ParamsE:
        .type           _ZN7cutlass13device_kernelINS_4gemm6kernel13GemmUniversalIN4cute5tupleIJiiiiEEENS1_10collective13CollectiveMmaINS1_35MainloopSm100TmaUmmaWarpSpecializedILi24ELi2ELi4ENS5_IJNS4_1CILi1EEESB_SB_EEEEENS5_IJNSA_ILi128EEESE_NSA_ILi32EEEEEENS_12float_e4m3_tENS5_IJlSB_lEEESH_SI_NS4_8TiledMMAINS4_8MMA_AtomIJNS4_10MMA_TraitsINS4_19SM100_MMA_F8F6F4_SSEJSH_SH_fSE_SE_NS4_17integral_constantINS4_4UMMA5MajorELSP_0EEESQ_NSN_INSO_7ScaleInELSR_0EEESS_EEEEEENS4_6LayoutISC_NS5_IJNSA_ILi0EEESW_SW_EEEEENS5_IJNS4_10UnderscoreESZ_SZ_EEEEENS4_13SM90_TMA_LOADENS4_14ComposedLayoutINS4_7SwizzleILi1ELi4ELi3EEENS4_18smem_ptr_flag_bitsILi8EEENSV_INS5_IJNSA_ILi8EEESF_EEENS5_IJSF_SB_EEEEEEEvNS4_8identityES12_S1C_vS1D_EENS_8epilogue10collective18CollectiveEpilogueINS1F_23Sm100TmaWarpSpecializedILi2ELi2ELi64ELb0ELb0EEEJSG_NS5_IJNSV_ISE_SB_EENSV_INSA_ILi64EEESB_EEEEESH_SI_SH_SI_NS1F_6fusion15FusionCallbacksIS1J_NS1O_17LinearCombinationISH_fSH_fLNS_15FloatRoundStyleE2EEESG_S1N_JEEENS4_5SM1004TMEM4LOAD26SM100_TMEM_LOAD_32dp32b64xES12_NS13_INS14_ILi2ELi4ELi3EEES17_NSV_INS5_IJS18_S1L_EEENS5_IJS1L_SB_EEEEEEENS4_39AutoVectorizingCopyWithAssumedAlignmentILi128EEENS4_14SM90_TMA_STOREES22_S24_S24_EEEvvEEEEvNT_6ParamsE,@function
        .size           _ZN7cutlass13device_kernelINS_4gemm6kernel13GemmUniversalIN4cute5tupleIJiiiiEEENS1_10collective13CollectiveMmaINS1_35MainloopSm100TmaUmmaWarpSpecializedILi24ELi2ELi4ENS5_IJNS4_1CILi1EEESB_SB_EEEEENS5_IJNSA_ILi128EEESE_NSA_ILi32EEEEEENS_12float_e4m3_tENS5_IJlSB_lEEESH_SI_NS4_8TiledMMAINS4_8MMA_AtomIJNS4_10MMA_TraitsINS4_19SM100_MMA_F8F6F4_SSEJSH_SH_fSE_SE_NS4_17integral_constantINS4_4UMMA5MajorELSP_0EEESQ_NSN_INSO_7ScaleInELSR_0EEESS_EEEEEENS4_6LayoutISC_NS5_IJNSA_ILi0EEESW_SW_EEEEENS5_IJNS4_10UnderscoreESZ_SZ_EEEEENS4_13SM90_TMA_LOADENS4_14ComposedLayoutINS4_7SwizzleILi1ELi4ELi3EEENS4_18smem_ptr_flag_bitsILi8EEENSV_INS5_IJNSA_ILi8EEESF_EEENS5_IJSF_SB_EEEEEEEvNS4_8identityES12_S1C_vS1D_EENS_8epilogue10collective18CollectiveEpilogueINS1F_23Sm100TmaWarpSpecializedILi2ELi2ELi64ELb0ELb0EEEJSG_NS5_IJNSV_ISE_SB_EENSV_INSA_ILi64EEESB_EEEEESH_SI_SH_SI_NS1F_6fusion15FusionCallbacksIS1J_NS1O_17LinearCombinationISH_fSH_fLNS_15FloatRoundStyleE2EEESG_S1N_JEEENS4_5SM1004TMEM4LOAD26SM100_TMEM_LOAD_32dp32b64xES12_NS13_INS14_ILi2ELi4ELi3EEES17_NSV_INS5_IJS18_S1L_EEENS5_IJS1L_SB_EEEEEEENS4_39AutoVectorizingCopyWithAssumedAlignmentILi128EEENS4_14SM90_TMA_STOREES22_S24_S24_EEEvvEEEEvNT_6ParamsE,(.L_x_204 - _ZN7cutlass13device_kernelINS_4gemm6kernel13GemmUniversalIN4cute5tupleIJiiiiEEENS1_10collective13CollectiveMmaINS1_35MainloopSm100TmaUmmaWarpSpecializedILi24ELi2ELi4ENS5_IJNS4_1CILi1EEESB_SB_EEEEENS5_IJNSA_ILi128EEESE_NSA_ILi32EEEEEENS_12float_e4m3_tENS5_IJlSB_lEEESH_SI_NS4_8TiledMMAINS4_8MMA_AtomIJNS4_10MMA_TraitsINS4_19SM100_MMA_F8F6F4_SSEJSH_SH_fSE_SE_NS4_17integral_constantINS4_4UMMA5MajorELSP_0EEESQ_NSN_INSO_7ScaleInELSR_0EEESS_EEEEEENS4_6LayoutISC_NS5_IJNSA_ILi0EEESW_SW_EEEEENS5_IJNS4_10UnderscoreESZ_SZ_EEEEENS4_13SM90_TMA_LOADENS4_14ComposedLayoutINS4_7SwizzleILi1ELi4ELi3EEENS4_18smem_ptr_flag_bitsILi8EEENSV_INS5_IJNSA_ILi8EEESF_EEENS5_IJSF_SB_EEEEEEEvNS4_8identityES12_S1C_vS1D_EENS_8epilogue10collective18CollectiveEpilogueINS1F_23Sm100TmaWarpSpecializedILi2ELi2ELi64ELb0ELb0EEEJSG_NS5_IJNSV_ISE_SB_EENSV_INSA_ILi64EEESB_EEEEESH_SI_SH_SI_NS1F_6fusion15FusionCallbacksIS1J_NS1O_17LinearCombinationISH_fSH_fLNS_15FloatRoundStyleE2EEESG_S1N_JEEENS4_5SM1004TMEM4LOAD26SM100_TMEM_LOAD_32dp32b64xES12_NS13_INS14_ILi2ELi4ELi3EEES17_NSV_INS5_IJS18_S1L_EEENS5_IJS1L_SB_EEEEEEENS4_39AutoVectorizingCopyWithAssumedAlignmentILi128EEENS4_14SM90_TMA_STOREES22_S24_S24_EEEvvEEEEvNT_6ParamsE)
        .other          _ZN7cutlass13device_kernelINS_4gemm6kernel13GemmUniversalIN4cute5tupleIJiiiiEEENS1_10collective13CollectiveMmaINS1_35MainloopSm100TmaUmmaWarpSpecializedILi24ELi2ELi4ENS5_IJNS4_1CILi1EEESB_SB_EEEEENS5_IJNSA_ILi128EEESE_NSA_ILi32EEEEEENS_12float_e4m3_tENS5_IJlSB_lEEESH_SI_NS4_8TiledMMAINS4_8MMA_AtomIJNS4_10MMA_TraitsINS4_19SM100_MMA_F8F6F4_SSEJSH_SH_fSE_SE_NS4_17integral_constantINS4_4UMMA5MajorELSP_0EEESQ_NSN_INSO_7ScaleInELSR_0EEESS_EEEEEENS4_6LayoutISC_NS5_IJNSA_ILi0EEESW_SW_EEEEENS5_IJNS4_10UnderscoreESZ_SZ_EEEEENS4_13SM90_TMA_LOADENS4_14ComposedLayoutINS4_7SwizzleILi1ELi4ELi3EEENS4_18smem_ptr_flag_bitsILi8EEENSV_INS5_IJNSA_ILi8EEESF_EEENS5_IJSF_SB_EEEEEEEvNS4_8identityES12_S1C_vS1D_EENS_8epilogue10collective18CollectiveEpilogueINS1F_23Sm100TmaWarpSpecializedILi2ELi2ELi64ELb0ELb0EEEJSG_NS5_IJNSV_ISE_SB_EENSV_INSA_ILi64EEESB_EEEEESH_SI_SH_SI_NS1F_6fusion15FusionCallbacksIS1J_NS1O_17LinearCombinationISH_fSH_fLNS_15FloatRoundStyleE2EEESG_S1N_JEEENS4_5SM1004TMEM4LOAD26SM100_TMEM_LOAD_32dp32b64xES12_NS13_INS14_ILi2ELi4ELi3EEES17_NSV_INS5_IJS18_S1L_EEENS5_IJS1L_SB_EEEEEEENS4_39AutoVectorizingCopyWithAssumedAlignmentILi128EEENS4_14SM90_TMA_STOREES22_S24_S24_EEEvvEEEEvNT_6ParamsE,@"STO_CUDA_ENTRY STV_DEFAULT"
_ZN7cutlass13device_kernelINS_4gemm6kernel13GemmUniversalIN4cute5tupleIJiiiiEEENS1_10collective13CollectiveMmaINS1_35MainloopSm100TmaUmmaWarpSpecializedILi24ELi2ELi4ENS5_IJNS4_1CILi1EEESB_SB_EEEEENS5_IJNSA_ILi128EEESE_NSA_ILi32EEEEEENS_12float_e4m3_tENS5_IJlSB_lEEESH_SI_NS4_8TiledMMAINS4_8MMA_AtomIJNS4_10MMA_TraitsINS4_19SM100_MMA_F8F6F4_SSEJSH_SH_fSE_SE_NS4_17integral_constantINS4_4UMMA5MajorELSP_0EEESQ_NSN_INSO_7ScaleInELSR_0EEESS_EEEEEENS4_6LayoutISC_NS5_IJNSA_ILi0EEESW_SW_EEEEENS5_IJNS4_10UnderscoreESZ_SZ_EEEEENS4_13SM90_TMA_LOADENS4_14ComposedLayoutINS4_7SwizzleILi1ELi4ELi3EEENS4_18smem_ptr_flag_bitsILi8EEENSV_INS5_IJNSA_ILi8EEESF_EEENS5_IJSF_SB_EEEEEEEvNS4_8identityES12_S1C_vS1D_EENS_8epilogue10collective18CollectiveEpilogueINS1F_23Sm100TmaWarpSpecializedILi2ELi2ELi64ELb0ELb0EEEJSG_NS5_IJNSV_ISE_SB_EENSV_INSA_ILi64EEESB_EEEEESH_SI_SH_SI_NS1F_6fusion15FusionCallbacksIS1J_NS1O_17LinearCombinationISH_fSH_fLNS_15FloatRoundStyleE2EEESG_S1N_JEEENS4_5SM1004TMEM4LOAD26SM100_TMEM_LOAD_32dp32b64xES12_NS13_INS14_ILi2ELi4ELi3EEES17_NSV_INS5_IJS18_S1L_EEENS5_IJS1L_SB_EEEEEEENS4_39AutoVectorizingCopyWithAssumedAlignmentILi128EEENS4_14SM90_TMA_STOREES22_S24_S24_EEEvvEEEEvNT_6ParamsE:
[----:B------:R-:W1:Y:S01]  /*0000*/  LDC R1, c[0x0][0x37c] ;  /* 0x0000df00ff017b82 */ /* 0x000e620000000800 */
[----:B------:R-:W2:Y:S01]  /*0010*/  S2R R189, SR_TID.X ;  /* 0x0000000000bd7919 */ /* 0x000ea20000002100 */
[----:B------:R-:W3:Y:S01]  /*0020*/  LDCU.64 UR4, c[0x0][0x890] ;  /* 0x00011200ff0477ac */ /* 0x000ee20008000a00 */
[----:B------:R-:W-:Y:S02]  /*0030*/  PRMT R171, RZ, 0x7610, R171 ;  /* 0x00007610ffab7816 */ /* 0x000fe400000000ab */
[----:B------:R-:W-:Y:S01]  /*0040*/  ELECT P5, URZ, PT ;  /* 0x0000000000ff782f */ /* 0x000fe200038a0000 */
[----:B------:R-:W4:Y:S01]  /*0050*/  LDCU.64 UR46, c[0x0][0x358] ;  /* 0x00006b00ff2e77ac */ /* 0x000f220008000a00 */
[----:B---3--:R-:W-:-:S04]  /*0060*/  UISETP.NE.U32.AND UP0, UPT, UR4, URZ, UPT ;  /* 0x000000ff0400728c */ /* 0x008fc8000bf05070 */
[----:B------:R-:W-:Y:S01]  /*0070*/  UISETP.NE.AND.EX UP0, UPT, UR5, URZ, UPT, UP0 ;  /* 0x000000ff0500728c */ /* 0x000fe2000bf05300 */
[----:B--2---:R-:W-:-:S05]  /*0080*/  SHF.R.U32.HI R173, RZ, 0x5, R189 ;  /* 0x00000005ffad7819 */ /* 0x004fca00000116bd */
[----:B------:R-:W2:Y:S02]  /*0090*/  SHFL.IDX PT, R0, R173, RZ, 0x1f ;  /* 0x00001fffad007589 */ /* 0x000ea400000e0000 */
[----:B--2---:R-:W-:Y:S01]  /*00a0*/  R2UR UR8, R0 ;  /* 0x00000000000872ca */ /* 0x004fe200000e0000 */
[----:B-1--4-:R-:W-:-:S14]  /*00b0*/  BRA.U UP0, `(.L_x_0) ;  /* 0x00000001002c7547 */ /* 0x012fdc000b800000 */
[----:B------:R-:W1:Y:S02]  /*00c0*/  LDCU.64 UR6, c[0x0][0x888] ;  /* 0x00011100ff0677ac */ /* 0x000e640008000a00 */
[----:B-1----:R-:W-:-:S04]  /*00d0*/  UISETP.NE.U32.AND UP0, UPT, UR6, URZ, UPT ;  /* 0x000000ff0600728c */ /* 0x002fc8000bf05070 */
[----:B------:R-:W-:-:S09]  /*00e0*/  UISETP.NE.AND.EX UP0, UPT, UR7, URZ, UPT, UP0 ;  /* 0x000000ff0700728c */ /* 0x000fd2000bf05300 */
[----:B------:R-:W-:Y:S05]  /*00f0*/  BRA.U !UP0, `(.L_x_1) ;  /* 0x0000000108107547 */ /* 0x000fea000b800000 */
[----:B------:R-:W1:Y:S02]  /*0100*/  LDC.64 R2, c[0x0][0x888] ;  /* 0x00022200ff027b82 */ /* 0x000e640000000a00 */
[----:B-1----:R1:W5:Y:S01]  /*0110*/  LDG.E R81, desc[UR46][R2.64] ;  /* 0x0000002e02517981 */ /* 0x002362000c1e1900 */
[----:B------:R-:W-:Y:S01]  /*0120*/  HFMA2 R171, -RZ, RZ, 0, 5.9604644775390625e-08 ;  /* 0x00000001ffab7431 */ /* 0x000fe200000001ff */
[----:B------:R-:W-:Y:S05]  /*0130*/  BRA `(.L_x_0) ;  /* 0x00000000000c7947 */ /* 0x000fea0003800000 */
.L_x_1:
[----:B------:R-:W1:Y:S01]  /*0140*/  LDCU UR6, c[0x0][0x880] ;  /* 0x00011000ff0677ac */ /* 0x000e620008000800 */
[----:B------:R-:W-:Y:S01]  /*0150*/  HFMA2 R171, -RZ, RZ, 0, 5.9604644775390625e-08 ;  /* 0x00000001ffab7431 */ /* 0x000fe200000001ff */
[----:B-1----:R-:W-:-:S07]  /*0160*/  MOV R81, UR6 ;  /* 0x0000000600517c02 */ /* 0x002fce0008000f00 */
.L_x_0:
[----:B------:R-:W2:Y:S02]  /*0170*/  LDCU.64 UR6, c[0x0][0x8b0] ;  /* 0x00011600ff0677ac */ /* 0x000ea40008000a00 */
[----:B--2---:R-:W-:-:S04]  /*0180*/  UISETP.NE.U32.AND UP0, UPT, UR6, URZ, UPT ;  /* 0x000000ff0600728c */ /* 0x004fc8000bf05070 */
[----:B------:R-:W-:-:S09]  /*0190*/  UISETP.NE.AND.EX UP0, UPT, UR7, URZ, UPT, UP0 ;  /* 0x000000ff0700728c */ /* 0x000fd2000bf05300 */
[----:B------:R-:W-:Y:S05]  /*01a0*/  BRA.U UP0, `(.L_x_2) ;  /* 0x0000000100247547 */ /* 0x000fea000b800000 */
[----:B------:R-:W2:Y:S02]  /*01b0*/  LDCU.64 UR6, c[0x0][0x8a8] ;  /* 0x00011500ff0677ac */ /* 0x000ea40008000a00 */
[----:B--2---:R-:W-:-:S04]  /*01c0*/  UISETP.NE.U32.AND UP0, UPT, UR6, URZ, UPT ;  /* 0x000000ff0600728c */ /* 0x004fc8000bf05070 */
[----:B------:R-:W-:-:S09]  /*01d0*/  UISETP.NE.AND.EX UP0, UPT, UR7, URZ, UPT, UP0 ;  /* 0x000000ff0700728c */ /* 0x000fd2000bf05300 */
[----:B------:R-:W-:Y:S05]  /*01e0*/  BRA.U !UP0, `(.L_x_3) ;  /* 0x00000001080c7547 */ /* 0x000fea000b800000 */
[----:B------:R-:W2:Y:S02]  /*01f0*/  LDC.64 R78, c[0x0][0x8a8] ;  /* 0x00022a00ff4e7b82 */ /* 0x000ea40000000a00 */
[----:B--2---:R2:W5:Y:S01]  /*0200*/  LDG.E R78, desc[UR46][R78.64] ;  /* 0x0000002e4e4e7981 */ /* 0x004562000c1e1900 */
[----:B------:R-:W-:Y:S05]  /*0210*/  BRA `(.L_x_2) ;  /* 0x0000000000087947 */ /* 0x000fea0003800000 */
.L_x_3:
[----:B------:R-:W2:Y:S02]  /*0220*/  LDCU UR6, c[0x0][0x8a0] ;  /* 0x00011400ff0677ac */ /* 0x000ea40008000800 */
[----:B--2---:R-:W-:Y:S02]  /*0230*/  MOV R78, UR6 ;  /* 0x00000006004e7c02 */ /* 0x004fe40008000f00 */
.L_x_2:
[----:B------:R-:W-:Y:S01]  /*0240*/  IMAD.U32 R0, RZ, RZ, UR8 ;  /* 0x00000008ff007e24 */ /* 0x000fe2000f8e00ff */
[----:B------:R-:W-:Y:S04]  /*0250*/  BSSY.RECONVERGENT B0, `(.L_x_4) ;  /* 0x000000c000007945 */ /* 0x000fe80003800200 */
[C---:B------:R-:W-:Y:S02]  /*0260*/  ISETP.NE.OR P1, PT, R0.reuse, 0x1, !P5 ;  /* 0x000000010000780c */ /* 0x040fe40006f25670 */
[----:B------:R-:W-:-:S11]  /*0270*/  ISETP.NE.OR P0, PT, R0, 0x3, !P5 ;  /* 0x000000030000780c */ /* 0x000fd60006f05670 */
[----:B------:R-:W-:Y:S05]  /*0280*/  @P1 BRA `(.L_x_5) ;  /* 0x0000000000201947 */ /* 0x000fea0003800000 */
[----:B------:R-:W3:Y:S02]  /*0290*/  LDCU.64 UR6, c[0x0][0x348] ;  /* 0x00006900ff0677ac */ /* 0x000ee40008000a00 */
[----:B---3--:R-:W-:Y:S02]  /*02a0*/  UIADD3 UR10, UP1, UPT, UR6, 0x80, URZ ;  /* 0x00000080060a7890 */ /* 0x008fe4000ff3e0ff */
[----:B------:R-:W-:Y:S02]  /*02b0*/  UIADD3 UR6, UP0, UPT, UR6, 0x180, URZ ;  /* 0x0000018006067890 */ /* 0x000fe4000ff1e0ff */
[----:B------:R-:W-:Y:S02]  /*02c0*/  UIADD3.X UR11, UPT, UPT, URZ, UR7, URZ, UP1, !UPT ;  /* 0x00000007ff0b7290 */ /* 0x000fe40008ffe4ff */
[----:B------:R-:W-:-:S07]  /*02d0*/  UIADD3.X UR7, UPT, UPT, URZ, UR7, URZ, UP0, !UPT ;  /* 0x00000007ff077290 */ /* 0x000fce00087fe4ff */
[----:B------:R3:W-:Y:S02]  /*02e0*/  UTMACCTL.PF [UR10] ;  /* 0x000000000a0079b9 */ /* 0x0007e40008040000 */
[----:B------:R3:W-:Y:S02]  /*02f0*/  UTMACCTL.PF [UR6] ;  /* 0x00000000060079b9 */ /* 0x0007e40008040000 */
[----:B---3--:R-:W-:Y:S01]  /*0300*/  NOP ;  /* 0x0000000000007918 */ /* 0x008fe20000000000 */
.L_x_5:
[----:B------:R-:W-:Y:S05]  /*0310*/  BSYNC.RECONVERGENT B0 ;  /* 0x0000000000007941 */ /* 0x000fea0003800200 */
.L_x_4:
[----:B------:R-:W-:Y:S04]  /*0320*/  BSSY.RECONVERGENT B0, `(.L_x_6) ;  /* 0x000000a000007945 */ /* 0x000fe80003800200 */
        /* <DEDUP_REMOVED lines=9> */
.L_x_7:
[----:B------:R-:W-:Y:S05]  /*03c0*/  BSYNC.RECONVERGENT B0 ;  /* 0x0000000000007941 */ /* 0x000fea0003800200 */
.L_x_6:
[----:B------:R-:W3:Y:S01]  /*03d0*/  LDCU.64 UR6, c[0x0][0x888] ;  /* 0x00011100ff0677ac */ /* 0x000ee20008000a00 */
[----:B------:R-:W-:Y:S02]  /*03e0*/  UISETP.EQ.U32.AND UP1, UPT, UR4, URZ, UPT ;  /* 0x000000ff0400728c */ /* 0x000fe4000bf22070 */
[----:B------:R-:W-:Y:S02]  /*03f0*/  UPLOP3.LUT UP2, UPT, UPT, UPT, UPT, 0x80, 0x8 ;  /* 0x000000000008789c */ /* 0x000fe40003f4f070 */
[----:B---3--:R-:W-:-:S04]  /*0400*/  UISETP.NE.U32.AND UP0, UPT, UR6, URZ, UPT ;  /* 0x000000ff0600728c */ /* 0x008fc8000bf05070 */
[----:B------:R-:W-:-:S04]  /*0410*/  UISETP.NE.AND.EX UP0, UPT, UR7, URZ, UPT, UP0 ;  /* 0x000000ff0700728c */ /* 0x000fc8000bf05300 */
[----:B------:R-:W-:-:S04]  /*0420*/  UISETP.EQ.OR.EX UP3, UPT, UR5, URZ, !UP0, UP1 ;  /* 0x000000ff0500728c */ /* 0x000fc8000c762710 */
[----:B------:R-:W-:-:S05]  /*0430*/  UP2UR UR50, UPR, URZ, 0x8 ;  /* 0x00000008ff327883 */ /* 0x000fca0008000000 */
[----:B------:R-:W-:Y:S07]  /*0440*/  BRA.U !UP3, `(.L_x_8) ;  /* 0x000000010b207547 */ /* 0x000fee000b800000 */
[----:B------:R-:W-:Y:S01]  /*0450*/  UISETP.NE.U32.AND UP2, UPT, UR4, URZ, UPT ;  /* 0x000000ff0400728c */ /* 0x000fe2000bf45070 */
[----:B-----5:R-:W-:Y:S01]  /*0460*/  FSETP.NEU.AND P0, PT, R81, RZ, PT ;  /* 0x000000ff5100720b */ /* 0x020fe20003f0d000 */
[----:B------:R-:W-:Y:S02]  /*0470*/  USEL UR4, URZ, 0xffffffff, UP0 ;  /* 0xffffffffff047887 */ /* 0x000fe40008000000 */
[----:B------:R-:W-:-:S10]  /*0480*/  UISETP.NE.AND.EX UP2, UPT, UR5, URZ, UPT, UP2 ;  /* 0x000000ff0500728c */ /* 0x000fd4000bf45320 */
[----:B------:R-:W-:Y:S01]  /*0490*/  VOTEU.ANY UP1, P0 ;  /* 0x0000000000ff7886 */ /* 0x000fe20000020100 */
[----:B------:R-:W-:-:S04]  /*04a0*/  @!UP2 USEL UR4, URZ, 0xffffffff, UP1 ;  /* 0xffffffffff04a887 */ /* 0x000fc80008800000 */
[----:B------:R-:W-:-:S04]  /*04b0*/  ULOP3.LUT UR4, UR4, 0x1, URZ, 0xc0, !UPT ;  /* 0x0000000104047892 */ /* 0x000fc8000f8ec0ff */
[----:B------:R-:W-:-:S11]  /*04c0*/  UISETP.NE.U32.AND UP2, UPT, UR4, 0x1, UPT ;  /* 0x000000010400788c */ /* 0x000fd6000bf45070 */
.L_x_8:
[----:B-1----:R-:W1:Y:S01]  /*04d0*/  SHFL.IDX PT, R2, R173, RZ, 0x1f ;  /* 0x00001fffad027589 */ /* 0x002e6200000e0000 */
[----:B------:R-:W-:-:S04]  /*04e0*/  UISETP.NE.AND UP1, UPT, UR8, 0x2, UPT ;  /* 0x000000020800788c */ /* 0x000fc8000bf25270 */
[----:B------:R-:W-:Y:S01]  /*04f0*/  USEL UR6, URZ, 0x1, UP1 ;  /* 0x00000001ff067887 */ /* 0x000fe20008800000 */
[----:B-1----:R-:W-:-:S13]  /*0500*/  ISETP.NE.AND P0, PT, R2, RZ, PT ;  /* 0x000000ff0200720c */ /* 0x002fda0003f05270 */
[----:B------:R-:W-:Y:S05]  /*0510*/  @P0 BRA `(.L_x_9) ;  /* 0x0000000000f40947 */ /* 0x000fea0003800000 */
[----:B------:R-:W-:Y:S01]  /*0520*/  ELECT P0, URZ, PT ;  /* 0x0000000000ff782f */ /* 0x000fe20003800000 */
[----:B------:R-:W-:-:S12]  /*0530*/  BSSY.RECONVERGENT B0, `(.L_x_9) ;  /* 0x000003b000007945 */ /* 0x000fd80003800200 */
[----:B------:R-:W-:Y:S05]  /*0540*/  @!P0 BRA `(.L_x_10) ;  /* 0x0000000000e48947 */ /* 0x000fea0003800000 */
[----:B------:R-:W1:Y:S01]  /*0550*/  S2UR UR5, SR_CgaCtaId ;  /* 0x00000000000579c3 */ /* 0x000e620000008800 */
[----:B------:R-:W-:Y:S01]  /*0560*/  UMOV UR7, 0x400 ;  /* 0x0000040000077882 */ /* 0x000fe20000000000 */
[----:B------:R-:W-:Y:S02]  /*0570*/  UMOV UR4, 0x1 ;  /* 0x0000000100047882 */ /* 0x000fe40000000000 */
[----:B------:R-:W-:-:S04]  /*0580*/  UIADD3 UR10, UPT, UPT, -UR4, 0x100000, URZ ;  /* 0x00100000040a7890 */ /* 0x000fc8000fffe1ff */
[----:B------:R-:W-:Y:S02]  /*0590*/  USHF.L.U32 UR11, UR10, 0xb, URZ ;  /* 0x0000000b0a0b7899 */ /* 0x000fe400080006ff */
[----:B------:R-:W-:Y:S02]  /*05a0*/  USHF.L.U32 UR10, UR10, 0x1, URZ ;  /* 0x000000010a0a7899 */ /* 0x000fe400080006ff */
[----:B-1----:R-:W-:Y:S01]  /*05b0*/  ULEA UR5, UR5, UR7, 0x18 ;  /* 0x0000000705057291 */ /* 0x002fe2000f8ec0ff */
[----:B------:R-:W1:Y:S11]  /*05c0*/  FENCE.VIEW.ASYNC.S ;  /* 0x00000000000073c6 */ /* 0x000e760000000000 */
[----:B-1----:R1:W3:Y:S01]  /*05d0*/  SYNCS.EXCH.64 URZ, [UR5], UR10 ;  /* 0x0000000a05ff75b2 */ /* 0x0022e20008000100 */
[----:B------:R1:W4:Y:S01]  /*05e0*/  SYNCS.EXCH.64 URZ, [UR5+0xc0], UR10 ;  /* 0x0000c00a05ff75b2 */ /* 0x0003220008000100 */
[----:B------:R1:W1:Y:S01]  /*05f0*/  SYNCS.EXCH.64 URZ, [UR5+0x8], UR10 ;  /* 0x0000080a05ff75b2 */ /* 0x0002620008000100 */
        /* <DEDUP_REMOVED lines=45> */
[----:B---34-:R-:W-:Y:S01]  /*08d0*/  NOP ;  /* 0x0000000000007918 */ /* 0x018fe20000000000 */
.L_x_10:
[----:B-1----:R-:W-:Y:S05]  /*08e0*/  BSYNC.RECONVERGENT B0 ;  /* 0x0000000000007941 */ /* 0x002fea0003800200 */
.L_x_9:
[----:B------:R-:W1:Y:S01]  /*08f0*/  SHFL.IDX PT, R2, R173, RZ, 0x1f ;  /* 0x00001fffad027589 */ /* 0x000e6200000e0000 */
[----:B------:R-:W-:Y:S01]  /*0900*/  NOP ;  /* 0x0000000000007918 */ /* 0x000fe20000000000 */
[----:B-1----:R-:W-:-:S13]  /*0910*/  ISETP.NE.AND P0, PT, R2, 0x1, PT ;  /* 0x000000010200780c */ /* 0x002fda0003f05270 */
[----:B------:R-:W-:Y:S05]  /*0920*/  @P0 BRA `(.L_x_11) ;  /* 0x0000000000480947 */ /* 0x000fea0003800000 */
[----:B------:R-:W1:Y:S01]  /*0930*/  S2UR UR7, SR_CgaCtaId ;  /* 0x00000000000779c3 */ /* 0x000e620000008800 */
[----:B------:R-:W-:Y:S01]  /*0940*/  UMOV UR9, 0x400 ;  /* 0x0000040000097882 */ /* 0x000fe20000000000 */
[----:B------:R-:W-:Y:S01]  /*0950*/  UMOV UR5, 0x20 ;  /* 0x0000002000057882 */ /* 0x000fe20000000000 */
[----:B------:R-:W-:Y:S01]  /*0960*/  UMOV UR4, 0x80 ;  /* 0x0000008000047882 */ /* 0x000fe20000000000 */
[----:B------:R-:W-:-:S04]  /*0970*/  UIADD3 UR10, UPT, UPT, -UR5, 0x100000, URZ ;  /* 0x00100000050a7890 */ /* 0x000fc8000fffe1ff */
[----:B------:R-:W-:Y:S02]  /*0980*/  USHF.L.U32 UR11, UR10, 0xb, URZ ;  /* 0x0000000b0a0b7899 */ /* 0x000fe400080006ff */
[----:B------:R-:W-:Y:S02]  /*0990*/  USHF.L.U32 UR10, UR10, 0x1, URZ ;  /* 0x000000010a0a7899 */ /* 0x000fe400080006ff */
[----:B------:R-:W-:-:S04]  /*09a0*/  UIADD3 UR4, UPT, UPT, -UR4, 0x100000, URZ ;  /* 0x0010000004047890 */ /* 0x000fc8000fffe1ff */
[----:B------:R-:W-:Y:S02]  /*09b0*/  USHF.L.U32 UR5, UR4, 0xb, URZ ;  /* 0x0000000b04057899 */ /* 0x000fe400080006ff */
[----:B------:R-:W-:Y:S01]  /*09c0*/  USHF.L.U32 UR4, UR4, 0x1, URZ ;  /* 0x0000000104047899 */ /* 0x000fe200080006ff */
[----:B------:R-:W-:Y:S01]  /*09d0*/  ELECT P0, URZ, PT ;  /* 0x0000000000ff782f */ /* 0x000fe20003800000 */
[----:B-1----:R-:W-:Y:S01]  /*09e0*/  ULEA UR7, UR7, UR9, 0x18 ;  /* 0x0000000907077291 */ /* 0x002fe2000f8ec0ff */
[----:B------:R-:W1:Y:S11]  /*09f0*/  FENCE.VIEW.ASYNC.S ;  /* 0x00000000000073c6 */ /* 0x000e760000000000 */
[----:B-1----:R1:W3:Y:S01]  /*0a00*/  SYNCS.EXCH.64 URZ, [UR7+0x180], UR10 ;  /* 0x0001800a07ff75b2 */ /* 0x0022e20008000100 */
[----:B------:R1:W4:Y:S01]  /*0a10*/  SYNCS.EXCH.64 URZ, [UR7+0x190], UR4 ;  /* 0x0001900407ff75b2 */ /* 0x0003220008000100 */
[----:B------:R1:W1:Y:S01]  /*0a20*/  SYNCS.EXCH.64 URZ, [UR7+0x188], UR10 ;  /* 0x0001880a07ff75b2 */ /* 0x0002620008000100 */
[----:B------:R1:W1:Y:S01]  /*0a30*/  SYNCS.EXCH.64 URZ, [UR7+0x198], UR4 ;  /* 0x0001980407ff75b2 */ /* 0x0002620008000100 */
[----:B------:R-:W-:Y:S01]  /*0a40*/  NOP ;  /* 0x0000000000007918 */ /* 0x000fe20000000000 */
.L_x_11:
[----:B------:R-:W2:Y:S01]  /*0a50*/  SHFL.IDX PT, R2, R173, RZ, 0x1f ;  /* 0x00001fffad027589 */ /* 0x000ea200000e0000 */
[----:B------:R-:W-:Y:S01]  /*0a60*/  NOP ;  /* 0x0000000000007918 */ /* 0x000fe20000000000 */
[----:B--2---:R-:W-:-:S13]  /*0a70*/  ISETP.NE.AND P0, PT, R2, 0x3, PT ;  /* 0x000000030200780c */ /* 0x004fda0003f05270 */
[----:B------:R-:W-:Y:S05]  /*0a80*/  @P0 BRA `(.L_x_12) ;  /* 0x0000000000300947 */ /* 0x000fea0003800000 */
[----:B-1----:R-:W1:Y:S01]  /*0a90*/  S2UR UR5, SR_CgaCtaId ;  /* 0x00000000000579c3 */ /* 0x002e620000008800 */
[----:B------:R-:W-:Y:S01]  /*0aa0*/  UMOV UR7, 0x400 ;  /* 0x0000040000077882 */ /* 0x000fe20000000000 */
[----:B------:R-:W-:Y:S01]  /*0ab0*/  UMOV UR4, 0x20 ;  /* 0x0000002000047882 */ /* 0x000fe20000000000 */
[----:B------:R-:W-:Y:S01]  /*0ac0*/  ELECT P0, URZ, PT ;  /* 0x0000000000ff782f */ /* 0x000fe20003800000 */
[----:B------:R-:W-:-:S04]  /*0ad0*/  UIADD3 UR10, UPT, UPT, -UR4, 0x100000, URZ ;  /* 0x00100000040a7890 */ /* 0x000fc8000fffe1ff */
[----:B------:R-:W-:Y:S02]  /*0ae0*/  USHF.L.U32 UR11, UR10, 0xb, URZ ;  /* 0x0000000b0a0b7899 */ /* 0x000fe400080006ff */
[----:B------:R-:W-:Y:S02]  /*0af0*/  USHF.L.U32 UR10, UR10, 0x1, URZ ;  /* 0x000000010a0a7899 */ /* 0x000fe400080006ff */
[----:B-1----:R-:W-:Y:S01]  /*0b00*/  ULEA UR5, UR5, UR7, 0x18 ;  /* 0x0000000705057291 */ /* 0x002fe2000f8ec0ff */
[----:B------:R-:W1:Y:S11]  /*0b10*/  FENCE.VIEW.ASYNC.S ;  /* 0x00000000000073c6 */ /* 0x000e760000000000 */
[----:B-1----:R2:W1:Y:S01]  /*0b20*/  SYNCS.EXCH.64 URZ, [UR5+0x1a0], UR10 ;  /* 0x0001a00a05ff75b2 */ /* 0x0024620008000100 */
[----:B------:R2:W1:Y:S02]  /*0b30*/  SYNCS.EXCH.64 URZ, [UR5+0x1a8], UR10 ;  /* 0x0001a80a05ff75b2 */ /* 0x0004640008000100 */
[----:B--2---:R-:W-:Y:S01]  /*0b40*/  NOP ;  /* 0x0000000000007918 */ /* 0x004fe20000000000 */
.L_x_12:
[----:B------:R-:W2:Y:S01]  /*0b50*/  SHFL.IDX PT, R2, R173, RZ, 0x1f ;  /* 0x00001fffad027589 */ /* 0x000ea200000e0000 */
[----:B------:R-:W-:Y:S01]  /*0b60*/  NOP ;  /* 0x0000000000007918 */ /* 0x000fe20000000000 */
[----:B--2---:R-:W-:-:S13]  /*0b70*/  ISETP.NE.AND P0, PT, R2, 0x4, PT ;  /* 0x000000040200780c */ /* 0x004fda0003f05270 */
[----:B------:R-:W-:Y:S05]  /*0b80*/  @P0 BRA `(.L_x_13) ;  /* 0x00000000004c0947 */ /* 0x000fea0003800000 */
[----:B-1----:R-:W1:Y:S01]  /*0b90*/  S2UR UR5, SR_CgaCtaId ;  /* 0x00000000000579c3 */ /* 0x002e620000008800 */
[----:B------:R-:W-:Y:S01]  /*0ba0*/  UMOV UR9, 0x100 ;  /* 0x0000010000097882 */ /* 0x000fe20000000000 */
[----:B------:R-:W-:Y:S01]  /*0bb0*/  UMOV UR7, 0x400 ;  /* 0x0000040000077882 */ /* 0x000fe20000000000 */
[----:B------:R-:W-:Y:S01]  /*0bc0*/  USEL UR9, UR9, 0xe0, UP2 ;  /* 0x000000e009097887 */ /* 0x000fe20009000000 */
[----:B------:R-:W-:Y:S01]  /*0bd0*/  UMOV UR4, 0x1 ;  /* 0x0000000100047882 */ /* 0x000fe20000000000 */
[----:B------:R-:W-:Y:S01]  /*0be0*/  ELECT P0, URZ, PT ;  /* 0x0000000000ff782f */ /* 0x000fe20003800000 */
[----:B------:R-:W-:-:S04]  /*0bf0*/  UIADD3 UR10, UPT, UPT, -UR4, 0x100000, URZ ;  /* 0x00100000040a7890 */ /* 0x000fc8000fffe1ff */
[----:B------:R-:W-:Y:S02]  /*0c00*/  USHF.L.U32 UR11, UR10, 0xb, URZ ;  /* 0x0000000b0a0b7899 */ /* 0x000fe400080006ff */
[----:B------:R-:W-:Y:S02]  /*0c10*/  USHF.L.U32 UR10, UR10, 0x1, URZ ;  /* 0x000000010a0a7899 */ /* 0x000fe400080006ff */
[----:B------:R-:W-:-:S04]  /*0c20*/  UIADD3 UR12, UPT, UPT, -UR9, 0x100000, URZ ;  /* 0x00100000090c7890 */ /* 0x000fc8000fffe1ff */
[----:B------:R-:W-:Y:S02]  /*0c30*/  USHF.L.U32 UR13, UR12, 0xb, URZ ;  /* 0x0000000b0c0d7899 */ /* 0x000fe400080006ff */
[----:B------:R-:W-:Y:S02]  /*0c40*/  USHF.L.U32 UR12, UR12, 0x1, URZ ;  /* 0x000000010c0c7899 */ /* 0x000fe400080006ff */
[----:B-1----:R-:W-:Y:S01]  /*0c50*/  ULEA UR5, UR5, UR7, 0x18 ;  /* 0x0000000705057291 */ /* 0x002fe2000f8ec0ff */
[----:B------:R-:W1:Y:S11]  /*0c60*/  FENCE.VIEW.ASYNC.S ;  /* 0x00000000000073c6 */ /* 0x000e760000000000 */
[----:B-1----:R2:W1:Y:S01]  /*0c70*/  SYNCS.EXCH.64 URZ, [UR5+0x1b0], UR10 ;  /* 0x0001b00a05ff75b2 */ /* 0x0024620008000100 */
[----:B------:R2:W1:Y:S01]  /*0c80*/  SYNCS.EXCH.64 URZ, [UR5+0x1c0], UR12 ;  /* 0x0001c00c05ff75b2 */ /* 0x0004620008000100 */
[----:B------:R2:W1:Y:S01]  /*0c90*/  SYNCS.EXCH.64 URZ, [UR5+0x1b8], UR10 ;  /* 0x0001b80a05ff75b2 */ /* 0x0004620008000100 */
[----:B------:R2:W1:Y:S02]  /*0ca0*/  SYNCS.EXCH.64 URZ, [UR5+0x1c8], UR12 ;  /* 0x0001c80c05ff75b2 */ /* 0x0004640008000100 */
[----:B--2---:R-:W-:Y:S01]  /*0cb0*/  NOP ;  /* 0x0000000000007918 */ /* 0x004fe20000000000 */
.L_x_13:
[----:B------:R-:W2:Y:S01]  /*0cc0*/  SHFL.IDX PT, R2, R173, RZ, 0x1f ;  /* 0x00001fffad027589 */ /* 0x000ea200000e0000 */
[----:B------:R-:W-:Y:S01]  /*0cd0*/  NOP ;  /* 0x0000000000007918 */ /* 0x000fe20000000000 */
[----:B--2---:R-:W-:-:S13]  /*0ce0*/  ISETP.NE.AND P0, PT, R2, 0x5, PT ;  /* 0x000000050200780c */ /* 0x004fda0003f05270 */
[----:B------:R-:W-:Y:S05]  /*0cf0*/  @P0 BRA `(.L_x_14) ;  /* 0x0000000000580947 */ /* 0x000fea0003800000 */
[----:B-1----:R-:W1:Y:S01]  /*0d00*/  S2UR UR7, SR_CgaCtaId ;  /* 0x00000000000779c3 */ /* 0x002e620000008800 */
        /* <DEDUP_REMOVED lines=12> */
[----:B-1----:R2:W1:Y:S01]  /*0dd0*/  SYNCS.EXCH.64 URZ, [UR7+0x1d0], UR10 ;  /* 0x0001d00a07ff75b2 */ /* 0x0024620008000100 */
[----:B------:R2:W1:Y:S01]  /*0de0*/  SYNCS.EXCH.64 URZ, [UR7+0x1f0], UR4 ;  /* 0x0001f00407ff75b2 */ /* 0x0004620008000100 */
[----:B------:R2:W1:Y:S01]  /*0df0*/  SYNCS.EXCH.64 URZ, [UR7+0x1d8], UR10 ;  /* 0x0001d80a07ff75b2 */ /* 0x0004620008000100 */
[----:B------:R2:W1:Y:S01]  /*0e00*/  SYNCS.EXCH.64 URZ, [UR7+0x1f8], UR4 ;  /* 0x0001f80407ff75b2 */ /* 0x0004620008000100 */
[----:B------:R2:W1:Y:S01]  /*0e10*/  SYNCS.EXCH.64 URZ, [UR7+0x1e0], UR10 ;  /* 0x0001e00a07ff75b2 */ /* 0x0004620008000100 */
[----:B------:R2:W1:Y:S01]  /*0e20*/  SYNCS.EXCH.64 URZ, [UR7+0x200], UR4 ;  /* 0x0002000407ff75b2 */ /* 0x0004620008000100 */
[----:B------:R2:W1:Y:S01]  /*0e30*/  SYNCS.EXCH.64 URZ, [UR7+0x1e8], UR10 ;  /* 0x0001e80a07ff75b2 */ /* 0x0004620008000100 */
[----:B------:R2:W1:Y:S02]  /*0e40*/  SYNCS.EXCH.64 URZ, [UR7+0x208], UR4 ;  /* 0x0002080407ff75b2 */ /* 0x0004640008000100 */
[----:B--2---:R-:W-:Y:S01]  /*0e50*/  NOP ;  /* 0x0000000000007918 */ /* 0x004fe20000000000 */
.L_x_14:
        /* <DEDUP_REMOVED lines=18> */
.L_x_15:
[----:B-1----:R-:W1:Y:S01]  /*0f80*/  S2UR UR5, SR_CTAID.X ;  /* 0x00000000000579c3 */ /* 0x002e620000002500 */
[----:B------:R-:W-:-:S05]  /*0f90*/  CS2R.32 R170, SR_CgaSize ;  /* 0x0000000000aa7805 */ /* 0x000fca0000008a00 */
[----:B------:R-:W-:-:S05]  /*0fa0*/  IMAD R170, R170, -0xa0, RZ ;  /* 0xffffff60aaaa7824 */ /* 0x000fca00078e02ff */
[----:B------:R-:W-:-:S14]  /*0fb0*/  R2UR UR9, R170 ;  /* 0x00000000aa0972ca */ /* 0x000fdc00000e0000 */
[----:B------:R-:W2:Y:S01]  /*0fc0*/  LDCU UR9, c[0x0][UR9+0x2b0] ;  /* 0x00005600090977ac */ /* 0x000ea20008000800 */
[----:B------:R-:W-:Y:S01]  /*0fd0*/  NOP ;  /* 0x0000000000007918 */ /* 0x000fe20000000000 */
[----:B------:R-:W-:-:S05]  /*0fe0*/  CS2R.32 R170, SR_CgaSize ;  /* 0x0000000000aa7805 */ /* 0x000fca0000008a00 */
[----:B------:R-:W-:-:S05]  /*0ff0*/  IMAD R170, R170, -0xa0, RZ ;  /* 0xffffff60aaaa7824 */ /* 0x000fca00078e02ff */
[----:B------:R-:W-:-:S14]  /*1000*/  R2UR UR7, R170 ;  /* 0x00000000aa0772ca */ /* 0x000fdc00000e0000 */
[----:B------:R-:W3:Y:S01]  /*1010*/  LDCU UR7, c[0x0][UR7+0x2b4] ;  /* 0x00005680070777ac */ /* 0x000ee20008000800 */
[----:B------:R-:W4:Y:S08]  /*1020*/  S2UR UR4, SR_CTAID.Y ;  /* 0x00000000000479c3 */ /* 0x000f300000002600 */
[----:B------:R-:W3:Y:S01]  /*1030*/  LDC R9, c[0x0][0xb24] ;  /* 0x0002c900ff097b82 */ /* 0x000ee20000000800 */
[----:B-1----:R-:W-:-:S02]  /*1040*/  I2FP.F32.U32 R5, UR5 ;  /* 0x0000000500057c45 */ /* 0x002fc40008201000 */
[----:B------:R-:W-:-:S05]  /*1050*/  CS2R.32 R3, SR_CgaSize ;  /* 0x0000000000037805 */ /* 0x000fca0000008a00 */
[----:B------:R-:W-:-:S06]  /*1060*/  IMAD R3, R3, -0xa0, RZ ;  /* 0xffffff6003037824 */ /* 0x000fcc00078e02ff */
[----:B------:R-:W1:Y:S01]  /*1070*/  LDC R3, c[0x0][R3+0x2a0] ;  /* 0x0000a80003037b82 */ /* 0x000e620000000800 */
[----:B------:R-:W-:Y:S01]  /*1080*/  MOV R21, UR5 ;  /* 0x0000000500157c02 */ /* 0x000fe20008000f00 */
[----:B--2---:R-:W-:Y:S01]  /*1090*/  FMUL R5, R5, UR9 ;  /* 0x0000000905057c20 */ /* 0x004fe20008400000 */
[----:B----4-:R-:W-:Y:S02]  /*10a0*/  I2FP.F32.U32 R4, UR4 ;  /* 0x0000000400047c45 */ /* 0x010fe40008201000 */
[----:B------:R-:W-:-:S05]  /*10b0*/  CS2R.32 R2, SR_CgaSize ;  /* 0x0000000000027805 */ /* 0x000fca0000008a00 */
[----:B------:R-:W-:-:S06]  /*10c0*/  IMAD R2, R2, -0xa0, RZ ;  /* 0xffffff6002027824 */ /* 0x000fcc00078e02ff */
[----:B------:R-:W2:Y:S01]  /*10d0*/  LDC R2, c[0x0][R2+0x2a4] ;  /* 0x0000a90002027b82 */ /* 0x000ea20000000800 */
[----:B------:R-:W4:Y:S01]  /*10e0*/  F2I.U32.TRUNC.NTZ R170, R5 ;  /* 0x0000000500aa7305 */ /* 0x000f22000020f000 */
[----:B------:R-:W-:Y:S01]  /*10f0*/  MOV R20, UR4 ;  /* 0x0000000400147c02 */ /* 0x000fe20008000f00 */
[----:B---3--:R-:W-:-:S05]  /*1100*/  FMUL R4, R4, UR7 ;  /* 0x0000000704047c20 */ /* 0x008fca0008400000 */
[----:B------:R-:W-:Y:S01]  /*1110*/  BAR.SYNC.DEFER_BLOCKING 0x0 ;  /* 0x0000000000007b1d */ /* 0x000fe20000010000 */
[----:B------:R-:W-:-:S05]  /*1120*/  ISETP.GE.AND P0, PT, R9, 0x1, PT ;  /* 0x000000010900780c */ /* 0x000fca0003f06270 */
[----:B------:R-:W3:Y:S02]  /*1130*/  F2I.U32.TRUNC.NTZ R147, R4 ;  /* 0x0000000400937305 */ /* 0x000ee4000020f000 */
[----:B------:R-:W2:Y:S01]  /*1140*/  S2UR UR36, SR_CTAID.Z ;  /* 0x00000000002479c3 */ /* 0x000ea20000002700 */
[----:B----4-:R-:W-:-:S05]  /*1150*/  IADD3 R170, PT, PT, -R170, RZ, RZ ;  /* 0x000000ffaaaa7210 */ /* 0x010fca0007ffe1ff */
[----:B-1----:R-:W-:Y:S01]  /*1160*/  IMAD R170, R3, R170, UR5 ;  /* 0x0000000503aa7e24 */ /* 0x002fe2000f8e02aa */
[----:B---3--:R-:W-:-:S05]  /*1170*/  IADD3 R147, PT, PT, -R147, RZ, RZ ;  /* 0x000000ff93937210 */ /* 0x008fca0007ffe1ff */
[----:B--2---:R-:W-:Y:S01]  /*1180*/  IMAD R147, R2, R147, UR4 ;  /* 0x0000000402937e24 */ /* 0x004fe2000f8e0293 */
[----:B------:R-:W-:Y:S06]  /*1190*/  @!P0 BRA `(.L_x_16) ;  /* 0x0000000000b88947 */ /* 0x000fec0003800000 */
[----:B------:R-:W1:Y:S01]  /*11a0*/  LDC.64 R4, c[0x0][0xb18] ;  /* 0x0002c600ff047b82 */ /* 0x000e620000000a00 */
[----:B------:R-:W-:-:S07]  /*11b0*/  ISETP.NE.AND P0, PT, R9, 0x1, PT ;  /* 0x000000010900780c */ /* 0x000fce0003f05270 */
[----:B------:R-:W2:Y:S08]  /*11c0*/  LDC R10, c[0x0][0xb0c] ;  /* 0x0002c300ff0a7b82 */ /* 0x000eb00000000800 */
[----:B------:R-:W3:Y:S08]  /*11d0*/  LDC R11, c[0x0][0x370] ;  /* 0x0000dc00ff0b7b82 */ /* 0x000ef00000000800 */
[----:B------:R-:W4:Y:S01]  /*11e0*/  LDC R12, c[0x0][0x374] ;  /* 0x0000dd00ff0c7b82 */ /* 0x000f220000000800 */
[----:B-1----:R-:W-:-:S07]  /*11f0*/  ISETP.NE.AND P1, PT, R4, 0x1, PT ;  /* 0x000000010400780c */ /* 0x002fce0003f25270 */
[----:B------:R-:W3:Y:S01]  /*1200*/  LDC.64 R6, c[0x0][0xb10] ;  /* 0x0002c400ff067b82 */ /* 0x000ee20000000a00 */
[----:B--2---:R-:W-:-:S07]  /*1210*/  ISETP.NE.AND P2, PT, R10, 0x1, PT ;  /* 0x000000010a00780c */ /* 0x004fce0003f45270 */
[----:B------:R-:W1:Y:S08]  /*1220*/  LDC R8, c[0x0][0xb20] ;  /* 0x0002c800ff087b82 */ /* 0x000e700000000800 */
[----:B------:R-:W2:Y:S01]  /*1230*/  LDC.64 R2, c[0x0][0xb28] ;  /* 0x0002ca00ff027b82 */ /* 0x000ea20000000a00 */
[----:B----4-:R-:W-:-:S04]  /*1240*/  IMAD.HI.U32 R13, R12, R5, RZ ;  /* 0x000000050c0d7227 */ /* 0x010fc800078e00ff */
[----:B------:R-:W-:-:S04]  /*1250*/  IMAD.HI.U32 R5, R20, R5, RZ ;  /* 0x0000000514057227 */ /* 0x000fc800078e00ff */
[----:B---3--:R-:W-:-:S04]  /*1260*/  IMAD.HI.U32 R14, R11, R6, RZ ;  /* 0x000000060b0e7227 */ /* 0x008fc800078e00ff */
[C---:B------:R-:W-:Y:S01]  /*1270*/  IMAD.HI.U32 R16, R21.reuse, R6, RZ ;  /* 0x0000000615107227 */ /* 0x040fe200078e00ff */
[-C--:B------:R-:W-:Y:S02]  /*1280*/  @P2 SHF.R.U32.HI R11, RZ, R7.reuse, R14 ;  /* 0x00000007ff0b2219 */ /* 0x080fe4000001160e */
[-C--:B-1----:R-:W-:Y:S02]  /*1290*/  @P1 SHF.R.U32.HI R12, RZ, R8.reuse, R13 ;  /* 0x00000008ff0c1219 */ /* 0x082fe4000001160d */
[----:B------:R-:W-:Y:S02]  /*12a0*/  SHF.R.U32.HI R5, RZ, R8, R5 ;  /* 0x00000008ff057219 */ /* 0x000fe40000011605 */
[----:B------:R-:W-:Y:S02]  /*12b0*/  SHF.R.U32.HI R16, RZ, R7, R16 ;  /* 0x00000007ff107219 */ /* 0x000fe40000011610 */
[----:B------:R-:W-:Y:S01]  /*12c0*/  SEL R5, R20, R5, !P1 ;  /* 0x0000000514057207 */ /* 0x000fe20004800000 */
[----:B--2---:R-:W-:Y:S01]  /*12d0*/  IMAD.HI.U32 R14, R12, R2, RZ ;  /* 0x000000020c0e7227 */ /* 0x004fe200078e00ff */
[----:B------:R-:W-:-:S02]  /*12e0*/  SEL R7, R21, R16, !P2 ;  /* 0x0000001015077207 */ /* 0x000fc40005000000 */
[----:B------:R-:W-:Y:S01]  /*12f0*/  IADD3 R13, PT, PT, -R5, RZ, RZ ;  /* 0x000000ff050d7210 */ /* 0x000fe20007ffe1ff */
[----:B------:R-:W-:Y:S01]  /*1300*/  IMAD.HI.U32 R6, R11, R2, RZ ;  /* 0x000000020b067227 */ /* 0x000fe200078e00ff */
[----:B------:R-:W-:-:S03]  /*1310*/  @P0 SHF.R.U32.HI R12, RZ, R3, R14 ;  /* 0x00000003ff0c0219 */ /* 0x000fc6000001160e */
[----:B------:R-:W-:Y:S01]  /*1320*/  IMAD R13, R4, R13, R20 ;  /* 0x0000000d040d7224 */ /* 0x000fe200078e0214 */
[----:B------:R-:W-:Y:S01]  /*1330*/  @P0 SHF.R.U32.HI R11, RZ, R3, R6 ;  /* 0x00000003ff0b0219 */ /* 0x000fe20000011606 */
[----:B------:R-:W-:-:S04]  /*1340*/  IMAD R12, R12, R9, RZ ;  /* 0x000000090c0c7224 */ /* 0x000fc800078e02ff */
[----:B------:R-:W-:Y:S01]  /*1350*/  IMAD R6, R11, R9, RZ ;  /* 0x000000090b067224 */ /* 0x000fe200078e02ff */
[----:B------:R-:W-:-:S04]  /*1360*/  ISETP.GE.AND P1, PT, R5, R12, PT ;  /* 0x0000000c0500720c */ /* 0x000fc80003f26270 */
[----:B------:R-:W-:Y:S01]  /*1370*/  ISETP.GE.OR P1, PT, R7, R6, P1 ;  /* 0x000000060700720c */ /* 0x000fe20000f26670 */
[----:B------:R-:W-:-:S05]  /*1380*/  IMAD.HI.U32 R6, R5, R2, RZ ;  /* 0x0000000205067227 */ /* 0x000fca00078e00ff */
[----:B------:R-:W-:-:S04]  /*1390*/  SHF.R.U32.HI R6, RZ, R3, R6 ;  /* 0x00000003ff067219 */ /* 0x000fc80000011606 */
[----:B------:R-:W-:-:S03]  /*13a0*/  SEL R6, R5, R6, !P0 ;  /* 0x0000000605067207 */ /* 0x000fc60004000000 */
[----:B------:R-:W-:Y:S01]  /*13b0*/  @!P1 IMAD.HI.U32 R8, R7, R2, RZ ;  /* 0x0000000207089227 */ /* 0x000fe200078e00ff */
[----:B------:R-:W-:-:S04]  /*13c0*/  IADD3 R2, PT, PT, -R6, RZ, RZ ;  /* 0x000000ff06027210 */ /* 0x000fc80007ffe1ff */
[----:B------:R-:W-:Y:S01]  /*13d0*/  @!P1 SHF.R.U32.HI R8, RZ, R3, R8 ;  /* 0x00000003ff089219 */ /* 0x000fe20000011608 */
[----:B------:R-:W-:-:S03]  /*13e0*/  IMAD R2, R9, R2, R5 ;  /* 0x0000000209027224 */ /* 0x000fc600078e0205 */
[----:B------:R-:W-:-:S05]  /*13f0*/  @!P1 SEL R3, R7, R8, !P0 ;  /* 0x0000000807039207 */ /* 0x000fca0004000000 */
[--C-:B------:R-:W-:Y:S02]  /*1400*/  @!P1 IMAD.IADD R6, R6, 0x1, -R3.reuse ;  /* 0x0000000106069824 */ /* 0x100fe400078e0a03 */
[----:B------:R-:W-:Y:S01]  /*1410*/  @!P1 IMAD R3, R2, R11, R3 ;  /* 0x0000000b02039224 */ /* 0x000fe200078e0203 */
[----:B------:R-:W-:Y:S01]  /*1420*/  IADD3 R2, PT, PT, -R7, RZ, RZ ;  /* 0x000000ff07027210 */ /* 0x000fe20007ffe1ff */
[----:B------:R-:W-:Y:S02]  /*1430*/  @!P1 IMAD R5, R6, R9, R7 ;  /* 0x0000000906059224 */ /* 0x000fe400078e0207 */
[----:B------:R-:W-:Y:S02]  /*1440*/  @!P1 IMAD.MOV.U32 R7, RZ, RZ, R3 ;  /* 0x000000ffff079224 */ /* 0x000fe400078e0003 */
[----:B------:R-:W-:Y:S02]  /*1450*/  IMAD R2, R10, R2, R21 ;  /* 0x000000020a027224 */ /* 0x000fe400078e0215 */
[----:B------:R-:W-:-:S02]  /*1460*/  IMAD R20, R5, R4, R13 ;  /* 0x0000000405147224 */ /* 0x000fc400078e020d */
[----:B------:R-:W-:Y:S02]  /*1470*/  IMAD R21, R7, R10, R2 ;  /* 0x0000000a07157224 */ /* 0x000fe400078e0202 */
.L_x_16:
[----:B------:R-:W1:Y:S01]  /*1480*/  LDCU UR4, c[0x0][0xb30] ;  /* 0x00016600ff0477ac */ /* 0x000e620008000800 */
[----:B------:R-:W2:Y:S08]  /*1490*/  S2UR UR37, SR_CgaCtaId ;  /* 0x00000000002579c3 */ /* 0x000eb00000008800 */
[----:B------:R-:W3:Y:S01]  /*14a0*/  LDC R72, c[0x0][0xb24] ;  /* 0x0002c900ff487b82 */ /* 0x000ee20000000800 */
[----:B-1----:R-:W-:-:S09]  /*14b0*/  UISETP.NE.AND UP1, UPT, UR4, 0x1, UPT ;  /* 0x000000010400788c */ /* 0x002fd2000bf25270 */
[----:B--2---:R-:W-:Y:S05]  /*14c0*/  BRA.U UP1, `(.L_x_17) ;  /* 0x0000000101407547 */ /* 0x004fea000b800000 */
[----:B------:R-:W1:Y:S08]  /*14d0*/  LDC.64 R4, c[0x0][0xb10] ;  /* 0x0002c400ff047b82 */ /* 0x000e700000000a00 */
[----:B------:R-:W2:Y:S08]  /*14e0*/  LDC.64 R2, c[0x0][0xb18] ;  /* 0x0002c600ff027b82 */ /* 0x000eb00000000a00 */
[----:B------:R-:W4:Y:S08]  /*14f0*/  LDC R6, c[0x0][0xb20] ;  /* 0x0002c800ff067b82 */ /* 0x000f300000000800 */
[----:B------:R-:W3:Y:S01]  /*1500*/  LDC R8, c[0x0][0xb0c] ;  /* 0x0002c300ff087b82 */ /* 0x000ee20000000800 */
[----:B-1----:R-:W-:-:S05]  /*1510*/  IMAD.HI.U32 R4, R21, R4, RZ ;  /* 0x0000000415047227 */ /* 0x002fca00078e00ff */
[----:B------:R-:W-:Y:S01]  /*1520*/  SHF.R.U32.HI R4, RZ, R5, R4 ;  /* 0x00000005ff047219 */ /* 0x000fe20000011604 */
[----:B--2---:R-:W-:Y:S01]  /*1530*/  IMAD.HI.U32 R3, R20, R3, RZ ;  /* 0x0000000314037227 */ /* 0x004fe200078e00ff */
[----:B------:R-:W-:-:S04]  /*1540*/  ISETP.NE.AND P0, PT, R2, 0x1, PT ;  /* 0x000000010200780c */ /* 0x000fc80003f05270 */
[----:B----4-:R-:W-:-:S04]  /*1550*/  SHF.R.U32.HI R3, RZ, R6, R3 ;  /* 0x00000006ff037219 */ /* 0x010fc80000011603 */
[----:B------:R-:W-:Y:S02]  /*1560*/  SEL R3, R20, R3, !P0 ;  /* 0x0000000314037207 */ /* 0x000fe40004000000 */
[----:B---3--:R-:W-:-:S04]  /*1570*/  ISETP.NE.AND P1, PT, R8, 0x1, PT ;  /* 0x000000010800780c */ /* 0x008fc80003f25270 */
[----:B------:R-:W-:-:S05]  /*1580*/  SEL R4, R21, R4, !P1 ;  /* 0x0000000415047207 */ /* 0x000fca0004800000 */
[----:B------:R-:W-:Y:S02]  /*1590*/  IMAD.IADD R5, R3, 0x1, -R4 ;  /* 0x0000000103057824 */ /* 0x000fe400078e0a04 */
[----:B------:R-:W-:Y:S02]  /*15a0*/  IMAD.IADD R3, R4, 0x1, -R3 ;  /* 0x0000000104037824 */ /* 0x000fe400078e0a03 */
[----:B------:R-:W-:Y:S02]  /*15b0*/  IMAD R21, R5, R8, R21 ;  /* 0x0000000805157224 */ /* 0x000fe400078e0215 */
[----:B------:R-:W-:-:S07]  /*15c0*/  IMAD R20, R3, R2, R20 ;  /* 0x0000000203147224 */ /* 0x000fce00078e0214 */
.L_x_17:
[----:B------:R-:W-:Y:S01]  /*15d0*/  BAR.SYNC.DEFER_BLOCKING 0x0 ;  /* 0x0000000000007b1d */ /* 0x000fe20000010000 */
[----:B------:R-:W-:Y:S01]  /*15e0*/  UISETP.NE.AND UP1, UPT, UR8, 0x2, UPT ;  /* 0x000000020800788c */ /* 0x000fe2000bf25270 */
[----:B------:R-:W-:Y:S02]  /*15f0*/  ISETP.NE.OR P5, PT, R0, 0x2, !P5 ;  /* 0x000000020000780c */ /* 0x000fe40006fa5670 */
[----:B------:R-:W-:-:S06]  /*1600*/  LOP3.LUT R2, R189, 0x1f, RZ, 0xc0, !PT ;  /* 0x0000001fbd027812 */ /* 0x000fcc00078ec0ff */
[----:B------:R-:W-:Y:S05]  /*1610*/  BRA.U UP1, `(.L_x_18) ;  /* 0x0000001d01247547 */ /* 0x000fea000b800000 */
[----:B------:R-:W1:Y:S01]  /*1620*/  LDCU UR13, c[0x0][0x38c] ;  /* 0x00007180ff0d77ac */ /* 0x000e620008000800 */
[----:B------:R-:W2:Y:S01]  /*1630*/  LDC R9, c[0x0][0x370] ;  /* 0x0000dc00ff097b82 */ /* 0x000ea20000000800 */
[----:B------:R-:W-:Y:S01]  /*1640*/  PLOP3.LUT P1, PT, PT, PT, UP2, 0x80, 0x8 ;  /* 0x000000000008781c */ /* 0x000fe20003f2f028 */
[----:B------:R-:W-:Y:S01]  /*1650*/  IMAD.MOV.U32 R15, RZ, RZ, 0x1 ;  /* 0x00000001ff0f7424 */ /* 0x000fe200078e00ff */
[----:B------:R-:W-:Y:S01]  /*1660*/  ISETP.EQ.OR P4, PT, R2, RZ, P5 ;  /* 0x000000ff0200720c */ /* 0x000fe20002f82670 */
[----:B------:R-:W-:Y:S01]  /*1670*/  IMAD.MOV.U32 R14, RZ, RZ, RZ ;  /* 0x000000ffff0e7224 */ /* 0x000fe200078e00ff */
[----:B------:R-:W-:Y:S02]  /*1680*/  PLOP3.LUT P1, PT, P1, PT, PT, 0x8, 0x80 ;  /* 0x000000000080781c */ /* 0x000fe40000f2e170 */
[----:B------:R-:W-:Y:S01]  /*1690*/  CS2R R12, SRZ ;  /* 0x00000000000c7805 */ /* 0x000fe2000001ff00 */
[----:B------:R-:W-:Y:S01]  /*16a0*/  IMAD.MOV.U32 R10, RZ, RZ, 0x1 ;  /* 0x00000001ff0a7424 */ /* 0x000fe200078e00ff */
[----:B------:R-:W4:Y:S01]  /*16b0*/  LDC R0, c[0x0][0x374] ;  /* 0x0000dd00ff007b82 */ /* 0x000f220000000800 */
[----:B------:R-:W2:Y:S01]  /*16c0*/  LDCU.64 UR22, c[0x0][0x348] ;  /* 0x00006900ff1677ac */ /* 0x000ea20008000a00 */
[----:B------:R-:W-:Y:S01]  /*16d0*/  UMOV UR6, URZ ;  /* 0x000000ff00067c82 */ /* 0x000fe20008000000 */
[----:B-1----:R-:W-:-:S04]  /*16e0*/  UIADD3 UR5, UPT, UPT, UR13, 0x1f, URZ ;  /* 0x0000001f0d057890 */ /* 0x002fc8000fffe0ff */
[----:B------:R-:W-:-:S04]  /*16f0*/  USHF.R.S32.HI UR4, URZ, 0x1f, UR5 ;  /* 0x0000001fff047899 */ /* 0x000fc80008011405 */
[----:B------:R-:W-:-:S04]  /*1700*/  ULEA.HI UR4, UR4, UR5, URZ, 0x5 ;  /* 0x0000000504047291 */ /* 0x000fc8000f8f28ff */
[----:B------:R-:W-:Y:S02]  /*1710*/  USHF.R.S32.HI UR15, URZ, 0x5, UR4 ;  /* 0x00000005ff0f7899 */ /* 0x000fe40008011404 */
[----:B------:R-:W-:Y:S02]  /*1720*/  UIADD3 UR4, UPT, UPT, UR13, -0x1, URZ ;  /* 0xffffffff0d047890 */ /* 0x000fe4000fffe0ff */
[----:B------:R-:W-:Y:S02]  /*1730*/  UISETP.LT.U32.AND UP0, UPT, UR15, 0x18, UPT ;  /* 0x000000180f00788c */ /* 0x000fe4000bf01070 */
[----:B------:R-:W-:Y:S02]  /*1740*/  UISETP.GE.U32.AND UP1, UPT, UR4, -0x3f, UPT ;  /* 0xffffffc10400788c */ /* 0x000fe4000bf26070 */
[----:B------:R-:W-:Y:S02]  /*1750*/  USEL UR14, UR15, 0x18, UP0 ;  /* 0x000000180f0e7887 */ /* 0x000fe40008000000 */
[----:B------:R-:W-:-:S02]  /*1760*/  UIADD3 UR13, UPT, UPT, UR13, 0x3e, URZ ;  /* 0x0000003e0d0d7890 */ /* 0x000fc4000fffe0ff */
[----:B------:R-:W-:Y:S02]  /*1770*/  UIADD3 UR5, UPT, UPT, UR14, -0x1, URZ ;  /* 0xffffffff0e057890 */ /* 0x000fe4000fffe0ff */
[----:B------:R-:W-:-:S03]  /*1780*/  UIADD3 UR7, UPT, UPT, UR15, -UR14, URZ ;  /* 0x8000000e0f077290 */ /* 0x000fc6000fffe0ff */
[----:B------:R-:W-:-:S04]  /*1790*/  @UP1 UIADD3 UR5, UPT, UPT, UR14, URZ, URZ ;  /* 0x000000ff0e051290 */ /* 0x000fc8000fffe0ff */
[----:B--2---:R-:W-:-:S12]  /*17a0*/  UIADD3 UR5, UPT, UPT, UR5, 0x1, URZ ;  /* 0x0000000105057890 */ /* 0x004fd8000fffe0ff */
.L_x_36:
[----:B------:R-:W-:Y:S01]  /*17b0*/  UISETP.NE.AND UP0, UPT, UR37, URZ, UPT ;  /* 0x000000ff2500728c */ /* 0x000fe2000bf05270 */
[----:B------:R-:W1:Y:S08]  /*17c0*/  S2UR UR37, SR_CgaCtaId ;  /* 0x00000000002579c3 */ /* 0x000e700000008800 */
[----:B------:R-:W-:Y:S05]  /*17d0*/  BRA.U UP0, `(.L_x_19) ;  /* 0x0000000100347547 */ /* 0x000fea000b800000 */
[----:B------:R-:W2:Y:S01]  /*17e0*/  S2R R2, SR_CgaCtaId ;  /* 0x0000000000027919 */ /* 0x000ea20000008800 */
[----:B------:R-:W-:-:S04]  /*17f0*/  MOV R3, 0x400 ;  /* 0x0000040000037802 */ /* 0x000fc80000000f00 */
[----:B--2---:R-:W-:Y:S02]  /*1800*/  LEA R3, R2, R3, 0x18 ;  /* 0x0000000302037211 */ /* 0x004fe400078ec0ff */
[----:B------:R-:W-:-:S03]  /*1810*/  SHF.L.U32 R2, R10, 0x1f, RZ ;  /* 0x0000001f0a027819 */ /* 0x000fc600000006ff */
[----:B------:R-:W-:-:S04]  /*1820*/  IMAD R3, R12, 0x8, R3 ;  /* 0x000000080c037824 */ /* 0x000fc800078e0203 */
[----:B------:R-:W2:Y:S02]  /*1830*/  SYNCS.PHASECHK.TRANS64.TRYWAIT P0, [R3+URZ+0x220], R2 ;  /* 0x00022002030075a7 */ /* 0x000ea400080011ff */
[----:B--2---:R-:W-:Y:S05]  /*1840*/  @!P0 BRA `(.L_x_20) ;  /* 0x0000007400908947 */ /* 0x004fea0003800000 */
.L_x_127:
[----:B------:R-:W-:Y:S01]  /*1850*/  VIADD R12, R12, 0x1 ;  /* 0x000000010c0c7836 */ /* 0x000fe20000000000 */
[----:B------:R2:W-:Y:S04]  /*1860*/  SYNCS.ARRIVE.TRANS64.A1T0 RZ, [R3+URZ+0x210], RZ ;  /* 0x000210ff03ff79a7 */ /* 0x0005e800081000ff */
[----:B------:R-:W-:-:S04]  /*1870*/  ISETP.NE.AND P0, PT, R12, 0x2, PT ;  /* 0x000000020c00780c */ /* 0x000fc80003f05270 */
[----:B------:R-:W-:Y:S02]  /*1880*/  SEL R12, R12, RZ, P0 ;  /* 0x000000ff0c0c7207 */ /* 0x000fe40000000000 */
[----:B--2---:R-:W-:-:S04]  /*1890*/  SEL R3, RZ, 0x1, P0 ;  /* 0x00000001ff037807 */ /* 0x004fc80000000000 */
[----:B------:R-:W-:-:S07]  /*18a0*/  LOP3.LUT R10, R10, R3, RZ, 0x3c, !PT ;  /* 0x000000030a0a7212 */ /* 0x000fce00078e3cff */
.L_x_19:
[----:B------:R-:W-:Y:S01]  /*18b0*/  UMOV UR4, 0x400 ;  /* 0x0000040000047882 */ /* 0x000fe20000000000 */
[----:B------:R-:W-:Y:S01]  /*18c0*/  SHF.L.U32 R2, R15, 0x1f, RZ ;  /* 0x0000001f0f027819 */ /* 0x000fe200000006ff */
[----:B-1----:R-:W-:Y:S01]  /*18d0*/  ULEA UR4, UR37, UR4, 0x18 ;  /* 0x0000000425047291 */ /* 0x002fe2000f8ec0ff */
[----:B------:R-:W-:Y:S01]  /*18e0*/  R2UR UR35, R21 ;  /* 0x00000000152372ca */ /* 0x000fe200000e0000 */
[----:B------:R-:W-:Y:S01]  /*18f0*/  UISETP.GE.U32.AND UP0, UPT, UR13, 0x3f, UPT ;  /* 0x0000003f0d00788c */ /* 0x000fe2000bf06070 */
[----:B------:R-:W-:Y:S01]  /*1900*/  R2UR UR11, R20 ;  /* 0x00000000140b72ca */ /* 0x000fe200000e0000 */
[----:B------:R-:W-:Y:S01]  /*1910*/  ULEA UR8, UR6, UR4, 0x3 ;  /* 0x0000000406087291 */ /* 0x000fe2000f8e18ff */
[----:B------:R-:W-:-:S08]  /*1920*/  UMOV UR24, URZ ;  /* 0x000000ff00187c82 */ /* 0x000fd00008000000 */
[----:B------:R1:W2:Y:S01]  /*1930*/  SYNCS.PHASECHK.TRANS64.TRYWAIT P0, [UR8+0xc0], R2 ;  /* 0x0000c002ff0075a7 */ /* 0x0002a20008001108 */
[----:B------:R-:W-:Y:S02]  /*1940*/  USHF.L.U32 UR35, UR35, 0x7, URZ ;  /* 0x0000000723237899 */ /* 0x000fe400080006ff */
[----:B------:R-:W-:Y:S01]  /*1950*/  USHF.L.U32 UR11, UR11, 0x7, URZ ;  /* 0x000000070b0b7899 */ /* 0x000fe200080006ff */
[----:B------:R-:W-:Y:S11]  /*1960*/  BRA.U !UP0, `(.L_x_21) ;  /* 0x0000000108a47547 */ /* 0x000ff6000b800000 */
[----:B------:R-:W-:Y:S01]  /*1970*/  UMOV UR16, URZ ;  /* 0x000000ff00107c82 */ /* 0x000fe20008000000 */
[----:B------:R-:W-:-:S05]  /*1980*/  UMOV UR17, UR6 ;  /* 0x0000000600117c82 */ /* 0x000fca0008000000 */
.L_x_26:
[----:B-1----:R-:W-:Y:S01]  /*1990*/  ULEA UR33, UR17, UR4, 0x3 ;  /* 0x0000000411217291 */ /* 0x002fe2000f8e18ff */
[----:B--2---:R-:W-:Y:S01]  /*19a0*/  @!P5 MOV R3, 0x2000 ;  /* 0x000020000003d802 */ /* 0x004fe20000000f00 */
[----:B--2---:R-:W-:Y:S10]  /*19b0*/  @P0 BRA `(.L_x_22) ;  /* 0x00000000000c0947 */ /* 0x004ff40003800000 */
[----:B------:R-:W-:-:S04]  /*19c0*/  SHF.L.U32 R5, R15, 0x1f, RZ ;  /* 0x0000001f0f057819 */ /* 0x000fc800000006ff */
[----:B------:R-:W2:Y:S02]  /*19d0*/  SYNCS.PHASECHK.TRANS64.TRYWAIT P0, [UR33+0xc0], R5 ;  /* 0x0000c005ff0075a7 */ /* 0x000ea40008001121 */
[----:B--2---:R-:W-:Y:S05]  /*19e0*/  @!P0 BRA `(.L_x_23) ;  /* 0x00000074003c8947 */ /* 0x004fea0003800000 */
.L_x_22:
[----:B------:R2:W-:Y:S01]  /*19f0*/  @!P5 SYNCS.ARRIVE.TRANS64 RZ, [UR33], R3 ;  /* 0x00000003ffffd9a7 */ /* 0x0005e20008000021 */
[----:B------:R-:W-:Y:S04]  /*1a00*/  BSSY.RECONVERGENT B0, `(.L_x_24) ;  /* 0x0000003000007945 */ /* 0x000fe80003800200 */
[----:B------:R-:W-:Y:S05]  /*1a10*/  @P4 BRA `(.L_x_25) ;  /* 0x0000000000044947 */ /* 0x000fea0003800000 */
[----:B------:R-:W-:Y:S05]  /*1a20*/  BPT.TRAP 0x1 ;  /* 0x000000040000795c */ /* 0x000fea0000300000 */
.L_x_25:
[----:B------:R-:W-:Y:S05]  /*1a30*/  BSYNC.RECONVERGENT B0 ;  /* 0x0000000000007941 */ /* 0x000fea0003800200 */
.L_x_24:
[----:B------:R-:W-:Y:S02]  /*1a40*/  UIADD3 UR6, UPT, UPT, UR17, 0x1, URZ ;  /* 0x0000000111067890 */ /* 0x000fe4000fffe0ff */
[----:B------:R-:W-:Y:S02]  /*1a50*/  UIADD3 UR26, UP1, UPT, UR22, 0x80, URZ ;  /* 0x00000080161a7890 */ /* 0x000fe4000ff3e0ff */
[----:B------:R-:W-:Y:S02]  /*1a60*/  UISETP.NE.AND UP0, UPT, UR6, 0x18, UPT ;  /* 0x000000180600788c */ /* 0x000fe4000bf05270 */
[----:B------:R-:W-:Y:S02]  /*1a70*/  USHF.L.U32 UR34, UR16, 0x5, URZ ;  /* 0x0000000510227899 */ /* 0x000fe400080006ff */
[----:B------:R-:W-:Y:S02]  /*1a80*/  USEL UR9, URZ, 0x1, UP0 ;  /* 0x00000001ff097887 */ /* 0x000fe40008000000 */
[----:B------:R-:W-:-:S02]  /*1a90*/  USEL UR6, UR6, URZ, UP0 ;  /* 0x000000ff06067287 */ /* 0x000fc40008000000 */
[----:B------:R-:W-:Y:S02]  /*1aa0*/  UIADD3 UR20, UP0, UPT, UR22, 0x180, URZ ;  /* 0x0000018016147890 */ /* 0x000fe4000ff1e0ff */
[----:B------:R-:W-:Y:S01]  /*1ab0*/  ULEA UR8, UR6, UR4, 0x3 ;  /* 0x0000000406087291 */ /* 0x000fe2000f8e18ff */
[----:B------:R-:W-:Y:S01]  /*1ac0*/  LOP3.LUT R15, R15, UR9, RZ, 0x3c, !PT ;  /* 0x000000090f0f7c12 */ /* 0x000fe2000f8e3cff */
[----:B------:R-:W-:Y:S02]  /*1ad0*/  UIADD3.X UR27, UPT, UPT, URZ, UR23, URZ, UP1, !UPT ;  /* 0x00000017ff1b7290 */ /* 0x000fe40008ffe4ff */
[----:B------:R-:W-:Y:S01]  /*1ae0*/  UIADD3.X UR21, UPT, UPT, URZ, UR23, URZ, UP0, !UPT ;  /* 0x00000017ff157290 */ /* 0x000fe200087fe4ff */
[----:B-1----:R-:W-:Y:S01]  /*1af0*/  SHF.L.U32 R2, R15, 0x1f, RZ ;  /* 0x0000001f0f027819 */ /* 0x002fe200000006ff */
[----:B------:R-:W-:Y:S01]  /*1b00*/  UMOV UR18, 0x0 ;  /* 0x0000000000127882 */ /* 0x000fe20000000000 */
[----:B------:R-:W-:Y:S01]  /*1b10*/  UMOV UR19, 0x10000000 ;  /* 0x1000000000137882 */ /* 0x000fe20000000000 */
[----:B------:R-:W-:Y:S01]  /*1b20*/  UMOV UR12, UR36 ;  /* 0x00000024000c7c82 */ /* 0x000fe20008000000 */
[----:B------:R1:W1:Y:S01]  /*1b30*/  SYNCS.PHASECHK.TRANS64.TRYWAIT P0, [UR8+0xc0], R2 ;  /* 0x0000c002ff0075a7 */ /* 0x0002620008001108 */
[----:B------:R-:W-:Y:S01]  /*1b40*/  ULEA UR8, UR17, UR4, 0xc ;  /* 0x0000000411087291 */ /* 0x000fe2000f8e60ff */
[----:B------:R-:W-:Y:S01]  /*1b50*/  UMOV UR9, UR33 ;  /* 0x0000002100097c82 */ /* 0x000fe20008000000 */
[----:B------:R-:W-:-:S02]  /*1b60*/  UMOV UR10, UR34 ;  /* 0x00000022000a7c82 */ /* 0x000fc40008000000 */
[----:B------:R-:W-:Y:S02]  /*1b70*/  UIADD3 UR32, UPT, UPT, UR8, 0x8600, URZ ;  /* 0x0000860008207890 */ /* 0x000fe4000fffe0ff */
[----:B------:R-:W-:Y:S02]  /*1b80*/  UIADD3 UR8, UPT, UPT, UR8, 0x20600, URZ ;  /* 0x0002060008087890 */ /* 0x000fe4000fffe0ff */
[----:B------:R-:W-:Y:S01]  /*1b90*/  UIADD3 UR16, UPT, UPT, UR16, 0x1, URZ ;  /* 0x0000000110107890 */ /* 0x000fe2000fffe0ff */
[----:B------:R-:W-:Y:S01]  /*1ba0*/  UMOV UR24, UR5 ;  /* 0x0000000500187c82 */ /* 0x000fe20008000000 */
[----:B------:R-:W-:Y:S02]  /*1bb0*/  UMOV UR17, UR6 ;  /* 0x0000000600117c82 */ /* 0x000fe40008000000 */
[----:B------:R-:W-:Y:S01]  /*1bc0*/  UISETP.NE.AND UP0, UPT, UR16, UR5, UPT ;  /* 0x000000051000728c */ /* 0x000fe2000bf05270 */
[----:B------:R1:W-:Y:S02]  /*1bd0*/  UTMALDG.3D [UR32], [UR26], desc[UR18] ;  /* 0x000012201a0075b4 */ /* 0x0003e40008011000 */
[----:B------:R1:W-:Y:S06]  /*1be0*/  UTMALDG.3D [UR8], [UR20], desc[UR18] ;  /* 0x00001208140075b4 */ /* 0x0003ec0008011000 */
[----:B------:R-:W-:Y:S05]  /*1bf0*/  BRA.U UP0, `(.L_x_26) ;  /* 0xfffffffd00647547 */ /* 0x000fea000b83ffff */
.L_x_21:
[----:B-1----:R-:W-:Y:S01]  /*1c00*/  ULEA UR8, UR6, UR4, 0x3 ;  /* 0x0000000406087291 */ /* 0x002fe2000f8e18ff */
[----:B------:R-:W-:Y:S01]  /*1c10*/  SHF.L.U32 R2, R15, 0x1f, RZ ;  /* 0x0000001f0f027819 */ /* 0x000fe200000006ff */
[----:B------:R-:W-:Y:S01]  /*1c20*/  @!P1 SYNCS.ARRIVE.TRANS64.A1T0 RZ, [UR4+0x1a8], RZ ;  /* 0x0001a8ffffff99a7 */ /* 0x000fe20008100004 */
[----:B------:R-:W-:-:S06]  /*1c30*/  UISETP.GT.AND UP0, UPT, UR15, UR14, UPT ;  /* 0x0000000e0f00728c */ /* 0x000fcc000bf04270 */
[----:B--2---:R1:W2:Y:S03]  /*1c40*/  SYNCS.PHASECHK.TRANS64.TRYWAIT P0, [UR8+0xc0], R2 ;  /* 0x0000c002ff0075a7 */ /* 0x0042a60008001108 */
[----:B------:R-:W-:Y:S05]  /*1c50*/  BRA.U !UP0, `(.L_x_27) ;  /* 0x0000000108a87547 */ /* 0x000fea000b800000 */
[----:B------:R-:W-:Y:S01]  /*1c60*/  UIADD3 UR21, UPT, UPT, UR7, UR24, URZ ;  /* 0x0000001807157290 */ /* 0x000fe2000fffe0ff */
[----:B------:R-:W-:-:S11]  /*1c70*/  UMOV UR25, UR6 ;  /* 0x0000000600197c82 */ /* 0x000fd60008000000 */
.L_x_32:
[----:B-1----:R-:W-:Y:S01]  /*1c80*/  ULEA UR17, UR25, UR4, 0x3 ;  /* 0x0000000419117291 */ /* 0x002fe2000f8e18ff */
[----:B--2---:R-:W-:Y:S01]  /*1c90*/  @!P5 MOV R3, 0x2000 ;  /* 0x000020000003d802 */ /* 0x004fe20000000f00 */
[----:B--2---:R-:W-:Y:S10]  /*1ca0*/  @P0 BRA `(.L_x_28) ;  /* 0x00000000000c0947 */ /* 0x004ff40003800000 */
[----:B------:R-:W-:-:S04]  /*1cb0*/  SHF.L.U32 R5, R15, 0x1f, RZ ;  /* 0x0000001f0f057819 */ /* 0x000fc800000006ff */
[----:B------:R-:W2:Y:S02]  /*1cc0*/  SYNCS.PHASECHK.TRANS64.TRYWAIT P0, [UR17+0xc0], R5 ;  /* 0x0000c005ff0075a7 */ /* 0x000ea40008001111 */
[----:B--2---:R-:W-:Y:S05]  /*1cd0*/  @!P0 BRA `(.L_x_29) ;  /* 0x0000007000988947 */ /* 0x004fea0003800000 */
.L_x_28:
[----:B------:R2:W-:Y:S01]  /*1ce0*/  @!P5 SYNCS.ARRIVE.TRANS64 RZ, [UR17], R3 ;  /* 0x00000003ffffd9a7 */ /* 0x0005e20008000011 */
[----:B------:R-:W-:Y:S04]  /*1cf0*/  BSSY.RECONVERGENT B0, `(.L_x_30) ;  /* 0x0000003000007945 */ /* 0x000fe80003800200 */
[----:B------:R-:W-:Y:S05]  /*1d00*/  @P4 BRA `(.L_x_31) ;  /* 0x0000000000044947 */ /* 0x000fea0003800000 */
[----:B------:R-:W-:Y:S05]  /*1d10*/  BPT.TRAP 0x1 ;  /* 0x000000040000795c */ /* 0x000fea0000300000 */
.L_x_31:
[----:B------:R-:W-:Y:S05]  /*1d20*/  BSYNC.RECONVERGENT B0 ;  /* 0x0000000000007941 */ /* 0x000fea0003800200 */
.L_x_30:
        /* <DEDUP_REMOVED lines=20> */
[----:B------:R-:W-:Y:S01]  /*1e70*/  UIADD3 UR8, UPT, UPT, UR8, 0x20600, URZ ;  /* 0x0002060008087890 */ /* 0x000fe2000fffe0ff */
[----:B------:R-:W-:Y:S01]  /*1e80*/  UMOV UR9, UR17 ;  /* 0x0000001100097c82 */ /* 0x000fe20008000000 */
[----:B------:R-:W-:Y:S01]  /*1e90*/  UMOV UR10, UR18 ;  /* 0x00000012000a7c82 */ /* 0x000fe20008000000 */
[----:B------:R-:W-:Y:S01]  /*1ea0*/  UIADD3 UR24, UPT, UPT, UR24, 0x1, URZ ;  /* 0x0000000118187890 */ /* 0x000fe2000fffe0ff */
[----:B------:R-:W-:-:S03]  /*1eb0*/  UMOV UR25, UR6 ;  /* 0x0000000600197c82 */ /* 0x000fc60008000000 */
[----:B------:R1:W-:Y:S01]  /*1ec0*/  UTMALDG.3D [UR16], [UR30], desc[UR26] ;  /* 0x00001a101e0075b4 */ /* 0x0003e20008011000 */
[----:B------:R-:W-:Y:S01]  /*1ed0*/  UISETP.NE.AND UP0, UPT, UR24, UR21, UPT ;  /* 0x000000151800728c */ /* 0x000fe2000bf05270 */
[----:B------:R1:W-:Y:S08]  /*1ee0*/  UTMALDG.3D [UR8], [UR28], desc[UR26] ;  /* 0x00001a081c0075b4 */ /* 0x0003f00008011000 */
[----:B------:R-:W-:Y:S05]  /*1ef0*/  BRA.U UP0, `(.L_x_32) ;  /* 0xfffffffd00607547 */ /* 0x000fea000b83ffff */
.L_x_27:
[C---:B-1----:R-:W-:Y:S01]  /*1f00*/  LEA R2, R14.reuse, UR4, 0x3 ;  /* 0x000000040e027c11 */ /* 0x042fe2000f8e18ff */
[----:B------:R-:W-:Y:S01]  /*1f10*/  NOP ;  /* 0x0000000000007918 */ /* 0x000fe20000000000 */
[----:B--2---:R-:W-:Y:S02]  /*1f20*/  SHF.L.U32 R3, R13, 0x1f, RZ ;  /* 0x0000001f0d037819 */ /* 0x004fe400000006ff */
[----:B------:R-:W-:Y:S02]  /*1f30*/  LEA R4, R14, UR4, 0x4 ;  /* 0x000000040e047c11 */ /* 0x000fe4000f8e20ff */
[----:B------:R-:W1:Y:S02]  /*1f40*/  SYNCS.PHASECHK.TRANS64.TRYWAIT P0, [R2+URZ+0x1b0], R3 ;  /* 0x0001b003020075a7 */ /* 0x000e6400080011ff */
[----:B-1----:R-:W-:Y:S05]  /*1f50*/  @!P0 BRA `(.L_x_33) ;  /* 0x0000007000108947 */ /* 0x002fea0003800000 */
.L_x_130:
[----:B------:R-:W2:Y:S01]  /*1f60*/  LDS.128 R4, [R4+0x240] ;  /* 0x0002400004047984 */ /* 0x000ea20000000c00 */
[----:B---3--:R-:W-:Y:S01]  /*1f70*/  ISETP.GE.AND P0, PT, R72, 0x1, PT ;  /* 0x000000014800780c */ /* 0x008fe20003f06270 */
[----:B-1----:R-:W-:Y:S01]  /*1f80*/  VIADD R2, R2, 0x1c0 ;  /* 0x000001c002027836 */ /* 0x002fe20000000000 */
[----:B------:R-:W-:Y:S01]  /*1f90*/  @!PT LDS RZ, [RZ] ;  /* 0x00000000fffff984 */ /* 0x000fe20000000800 */
[----:B------:R-:W-:Y:S01]  /*1fa0*/  @!PT LDS RZ, [RZ] ;  /* 0x00000000fffff984 */ /* 0x000fe20000000800 */
[----:B------:R-:W-:Y:S01]  /*1fb0*/  @!PT LDS RZ, [RZ] ;  /* 0x00000000fffff984 */ /* 0x000fe20000000800 */
[----:B------:R-:W-:Y:S01]  /*1fc0*/  @!PT LDS RZ, [RZ] ;  /* 0x00000000fffff984 */ /* 0x000fe20000000800 */
[----:B------:R1:W-:Y:S06]  /*1fd0*/  MEMBAR.ALL.CTA ;  /* 0x0000000000007992 */ /* 0x0003ec0000008000 */
[----:B-1----:R-:W1:Y:S01]  /*1fe0*/  FENCE.VIEW.ASYNC.S ;  /* 0x00000000000073c6 */ /* 0x002e620000000000 */
[----:B------:R-:W-:-:S04]  /*1ff0*/  PRMT R2, RZ, 0x654, R2 ;  /* 0x00000654ff027816 */ /* 0x000fc80000000002 */
[----:B-1----:R1:W-:Y:S01]  /*2000*/  SYNCS.ARRIVE.TRANS64.RED.A1T0 RZ, [R2+URZ], RZ ;  /* 0x000000ff02ff79a7 */ /* 0x0023e200081004ff */
[----:B--2---:R-:W-:-:S13]  /*2010*/  LOP3.LUT P2, RZ, R6, 0x1, RZ, 0xc0, !PT ;  /* 0x0000000106ff7812 */ /* 0x004fda000784c0ff */
[----:B------:R-:W-:Y:S01]  /*2020*/  @P2 SHF.R.U32.HI R3, RZ, 0x10, R5 ;  /* 0x00000010ff032819 */ /* 0x000fe20000011605 */
[----:B------:R-:W-:Y:S01]  /*2030*/  VOTEU.ANY UP0, P2 ;  /* 0x0000000000ff7886 */ /* 0x000fe20001000100 */
[----:B------:R-:W-:Y:S02]  /*2040*/  @P2 MOV R11, R4 ;  /* 0x00000004000b2202 */ /* 0x000fe40000000f00 */
[----:B------:R-:W-:Y:S02]  /*2050*/  @P2 R2UR.BROADCAST UR8, R3 ;  /* 0x00000000030822ca */ /* 0x000fe400008e0000 */
[----:B------:R-:W-:-:S11]  /*2060*/  @P2 LOP3.LUT R8, R5, 0xffff, RZ, 0xc0, !PT ;  /* 0x0000ffff05082812 */ /* 0x000fd600078ec0ff */
[----:B------:R-:W-:Y:S01]  /*2070*/  @UP0 UMOV UR36, UR8 ;  /* 0x0000000800240c82 */ /* 0x000fe20008000000 */
[----:B-1----:R-:W-:Y:S05]  /*2080*/  @!P0 BRA `(.L_x_34) ;  /* 0x0000000000b88947 */ /* 0x002fea0003800000 */
[----:B------:R-:W4:Y:S01]  /*2090*/  LDC.64 R4, c[0x0][0xb18] ;  /* 0x0002c600ff047b82 */ /* 0x000f220000000a00 */
[----:B------:R-:W-:-:S07]  /*20a0*/  ISETP.NE.AND P3, PT, R72, 0x1, PT ;  /* 0x000000014800780c */ /* 0x000fce0003f65270 */
[----:B------:R-:W1:Y:S08]  /*20b0*/  LDC.64 R6, c[0x0][0xb10] ;  /* 0x0002c400ff067b82 */ /* 0x000e700000000a00 */
[----:B------:R-:W2:Y:S08]  /*20c0*/  LDC R16, c[0x0][0xb20] ;  /* 0x0002c800ff107b82 */ /* 0x000eb00000000800 */
[----:B------:R-:W3:Y:S01]  /*20d0*/  LDC R18, c[0x0][0xb0c] ;  /* 0x0002c300ff127b82 */ /* 0x000ee20000000800 */
[----:B----4-:R-:W-:Y:S01]  /*20e0*/  IMAD.HI.U32 R17, R0, R5, RZ ;  /* 0x0000000500117227 */ /* 0x010fe200078e00ff */
[----:B------:R-:W-:-:S03]  /*20f0*/  ISETP.NE.AND P0, PT, R4, 0x1, PT ;  /* 0x000000010400780c */ /* 0x000fc60003f05270 */
[----:B------:R-:W-:-:S03]  /*2100*/  IMAD.HI.U32 R5, R8, R5, RZ ;  /* 0x0000000508057227 */ /* 0x000fc600078e00ff */
[----:B------:R-:W4:Y:S01]  /*2110*/  LDC.64 R2, c[0x0][0xb28] ;  /* 0x0002ca00ff027b82 */ /* 0x000f220000000a00 */
[----:B-1----:R-:W-:-:S04]  /*2120*/  IMAD.HI.U32 R20, R9, R6, RZ ;  /* 0x0000000609147227 */ /* 0x002fc800078e00ff */
[----:B------:R-:W-:Y:S01]  /*2130*/  IMAD.HI.U32 R22, R11, R6, RZ ;  /* 0x000000060b167227 */ /* 0x000fe200078e00ff */
[----:B------:R-:W-:Y:S02]  /*2140*/  SHF.R.U32.HI R20, RZ, R7, R20 ;  /* 0x00000007ff147219 */ /* 0x000fe40000011614 */
[-C--:B--2---:R-:W-:Y:S02]  /*2150*/  SHF.R.U32.HI R17, RZ, R16.reuse, R17 ;  /* 0x00000010ff117219 */ /* 0x084fe40000011611 */
[----:B------:R-:W-:Y:S02]  /*2160*/  SHF.R.U32.HI R5, RZ, R16, R5 ;  /* 0x00000010ff057219 */ /* 0x000fe40000011605 */
[----:B------:R-:W-:Y:S02]  /*2170*/  SEL R17, R0, R17, !P0 ;  /* 0x0000001100117207 */ /* 0x000fe40004000000 */
[----:B------:R-:W-:Y:S02]  /*2180*/  SHF.R.U32.HI R22, RZ, R7, R22 ;  /* 0x00000007ff167219 */ /* 0x000fe40000011616 */
[----:B---3--:R-:W-:-:S02]  /*2190*/  ISETP.NE.AND P1, PT, R18, 0x1, PT ;  /* 0x000000011200780c */ /* 0x008fc40003f25270 */
[----:B------:R-:W-:Y:S02]  /*21a0*/  SEL R5, R8, R5, !P0 ;  /* 0x0000000508057207 */ /* 0x000fe40004000000 */
[----:B------:R-:W-:Y:S02]  /*21b0*/  SEL R19, R9, R20, !P1 ;  /* 0x0000001409137207 */ /* 0x000fe40004800000 */
[----:B------:R-:W-:Y:S01]  /*21c0*/  SEL R7, R11, R22, !P1 ;  /* 0x000000160b077207 */ /* 0x000fe20004800000 */
[----:B----4-:R-:W-:-:S04]  /*21d0*/  IMAD.HI.U32 R20, R17, R2, RZ ;  /* 0x0000000211147227 */ /* 0x010fc800078e00ff */
[----:B------:R-:W-:Y:S01]  /*21e0*/  IMAD.HI.U32 R6, R19, R2, RZ ;  /* 0x0000000213067227 */ /* 0x000fe200078e00ff */
[----:B------:R-:W-:-:S04]  /*21f0*/  @P3 SHF.R.U32.HI R17, RZ, R3, R20 ;  /* 0x00000003ff113219 */ /* 0x000fc80000011614 */
[----:B------:R-:W-:Y:S01]  /*2200*/  @P3 SHF.R.U32.HI R19, RZ, R3, R6 ;  /* 0x00000003ff133219 */ /* 0x000fe20000011606 */
[----:B------:R-:W-:-:S04]  /*2210*/  IMAD R17, R72, R17, RZ ;  /* 0x0000001148117224 */ /* 0x000fc800078e02ff */
[----:B------:R-:W-:Y:S01]  /*2220*/  IMAD R6, R72, R19, RZ ;  /* 0x0000001348067224 */ /* 0x000fe200078e02ff */
[C---:B------:R-:W-:Y:S02]  /*2230*/  ISETP.GE.AND P0, PT, R5.reuse, R17, PT ;  /* 0x000000110500720c */ /* 0x040fe40003f06270 */
[----:B------:R-:W-:Y:S02]  /*2240*/  IADD3 R17, PT, PT, -R5, RZ, RZ ;  /* 0x000000ff05117210 */ /* 0x000fe40007ffe1ff */
[----:B------:R-:W-:Y:S01]  /*2250*/  ISETP.GE.OR P0, PT, R7, R6, P0 ;  /* 0x000000060700720c */ /* 0x000fe20000706670 */
[----:B------:R-:W-:-:S04]  /*2260*/  IMAD.HI.U32 R6, R5, R2, RZ ;  /* 0x0000000205067227 */ /* 0x000fc800078e00ff */
[----:B------:R-:W-:Y:S01]  /*2270*/  IMAD R8, R4, R17, R8 ;  /* 0x0000001104087224 */ /* 0x000fe200078e0208 */
[----:B------:R-:W-:-:S04]  /*2280*/  SHF.R.U32.HI R6, RZ, R3, R6 ;  /* 0x00000003ff067219 */ /* 0x000fc80000011606 */
[----:B------:R-:W-:-:S03]  /*2290*/  SEL R6, R5, R6, !P3 ;  /* 0x0000000605067207 */ /* 0x000fc60005800000 */
[----:B------:R-:W-:-:S04]  /*22a0*/  @!P0 IMAD.HI.U32 R16, R7, R2, RZ ;  /* 0x0000000207108227 */ /* 0x000fc800078e00ff */
[----:B------:R-:W-:Y:S01]  /*22b0*/  IMAD.MOV R2, RZ, RZ, -R6 ;  /* 0x000000ffff027224 */ /* 0x000fe200078e0a06 */
[----:B------:R-:W-:-:S03]  /*22c0*/  @!P0 SHF.R.U32.HI R16, RZ, R3, R16 ;  /* 0x00000003ff108219 */ /* 0x000fc60000011610 */
[----:B------:R-:W-:Y:S01]  /*22d0*/  IMAD R2, R72, R2, R5 ;  /* 0x0000000248027224 */ /* 0x000fe200078e0205 */
        /* <DEDUP_REMOVED lines=9> */
.L_x_34:
[----:B------:R-:W1:Y:S02]  /*2370*/  LDCU UR8, c[0x0][0xb30] ;  /* 0x00016600ff0877ac */ /* 0x000e640008000800 */
[----:B-1----:R-:W-:-:S09]  /*2380*/  UISETP.NE.AND UP0, UPT, UR8, 0x1, UPT ;  /* 0x000000010800788c */ /* 0x002fd2000bf05270 */
[----:B------:R-:W-:Y:S05]  /*2390*/  BRA.U UP0, `(.L_x_35) ;  /* 0x0000000100407547 */ /* 0x000fea000b800000 */
[----:B------:R-:W1:Y:S08]  /*23a0*/  LDC.64 R4, c[0x0][0xb10] ;  /* 0x0002c400ff047b82 */ /* 0x000e700000000a00 */
[----:B------:R-:W2:Y:S08]  /*23b0*/  LDC.64 R2, c[0x0][0xb18] ;  /* 0x0002c600ff027b82 */ /* 0x000eb00000000a00 */
[----:B------:R-:W3:Y:S08]  /*23c0*/  LDC R6, c[0x0][0xb20] ;  /* 0x0002c800ff067b82 */ /* 0x000ef00000000800 */
[----:B------:R-:W4:Y:S01]  /*23d0*/  LDC R16, c[0x0][0xb0c] ;  /* 0x0002c300ff107b82 */ /* 0x000f220000000800 */
[----:B-1----:R-:W-:-:S05]  /*23e0*/  IMAD.HI.U32 R4, R11, R4, RZ ;  /* 0x000000040b047227 */ /* 0x002fca00078e00ff */
[----:B------:R-:W-:Y:S01]  /*23f0*/  SHF.R.U32.HI R4, RZ, R5, R4 ;  /* 0x00000005ff047219 */ /* 0x000fe20000011604 */
[----:B--2---:R-:W-:Y:S01]  /*2400*/  IMAD.HI.U32 R3, R8, R3, RZ ;  /* 0x0000000308037227 */ /* 0x004fe200078e00ff */
[----:B------:R-:W-:-:S04]  /*2410*/  ISETP.NE.AND P0, PT, R2, 0x1, PT ;  /* 0x000000010200780c */ /* 0x000fc80003f05270 */
[----:B---3--:R-:W-:-:S04]  /*2420*/  SHF.R.U32.HI R3, RZ, R6, R3 ;  /* 0x00000006ff037219 */ /* 0x008fc80000011603 */
[----:B------:R-:W-:Y:S02]  /*2430*/  SEL R3, R8, R3, !P0 ;  /* 0x0000000308037207 */ /* 0x000fe40004000000 */
[----:B----4-:R-:W-:-:S04]  /*2440*/  ISETP.NE.AND P1, PT, R16, 0x1, PT ;  /* 0x000000011000780c */ /* 0x010fc80003f25270 */
[----:B------:R-:W-:-:S05]  /*2450*/  SEL R4, R11, R4, !P1 ;  /* 0x000000040b047207 */ /* 0x000fca0004800000 */
[----:B------:R-:W-:Y:S02]  /*2460*/  IMAD.IADD R5, R3, 0x1, -R4 ;  /* 0x0000000103057824 */ /* 0x000fe400078e0a04 */
[----:B------:R-:W-:Y:S02]  /*2470*/  IMAD.IADD R3, R4, 0x1, -R3 ;  /* 0x0000000104037824 */ /* 0x000fe400078e0a03 */
[----:B------:R-:W-:Y:S02]  /*2480*/  IMAD R11, R5, R16, R11 ;  /* 0x00000010050b7224 */ /* 0x000fe400078e020b */
[----:B------:R-:W-:-:S07]  /*2490*/  IMAD R8, R3, R2, R8 ;  /* 0x0000000203087224 */ /* 0x000fce00078e0208 */
.L_x_35:
[----:B------:R-:W-:Y:S01]  /*24a0*/  VIADD R14, R14, 0x1 ;  /* 0x000000010e0e7836 */ /* 0x000fe20000000000 */
[----:B------:R-:W-:Y:S01]  /*24b0*/  PLOP3.LUT P1, PT, PT, PT, PT, 0x80, 0x8 ;  /* 0x000000000008781c */ /* 0x000fe20003f2f070 */
[----:B------:R-:W-:Y:S02]  /*24c0*/  IMAD.IADD R21, R11, 0x1, R170 ;  /* 0x000000010b157824 */ /* 0x000fe400078e02aa */
[----:B------:R-:W-:Y:S01]  /*24d0*/  IMAD.IADD R20, R8, 0x1, R147 ;  /* 0x0000000108147824 */ /* 0x000fe200078e0293 */
[----:B------:R-:W-:-:S04]  /*24e0*/  ISETP.NE.AND P0, PT, R14, 0x2, PT ;  /* 0x000000020e00780c */ /* 0x000fc80003f05270 */
[----:B------:R-:W-:Y:S02]  /*24f0*/  SEL R2, RZ, 0x1, P0 ;  /* 0x00000001ff027807 */ /* 0x000fe40000000000 */
[----:B------:R-:W-:Y:S02]  /*2500*/  SEL R14, R14, RZ, P0 ;  /* 0x000000ff0e0e7207 */ /* 0x000fe40000000000 */
[----:B------:R-:W-:Y:S01]  /*2510*/  LOP3.LUT R13, R13, R2, RZ, 0x3c, !PT ;  /* 0x000000020d0d7212 */ /* 0x000fe200078e3cff */
[----:B------:R-:W-:Y:S06]  /*2520*/  @P2 BRA `(.L_x_36) ;  /* 0xfffffff000a02947 */ /* 0x000fec000383ffff */
[----:B------:R-:W-:Y:S01]  /*2530*/  UIADD3 UR4, UPT, UPT, UR4, 0xc0, URZ ;  /* 0x000000c004047890 */ /* 0x000fe2000fffe0ff */
[----:B------:R-:W-:-:S03]  /*2540*/  SHF.L.U32 R3, R15, 0x1f, RZ ;  /* 0x0000001f0f037819 */ /* 0x000fc600000006ff */
[----:B------:R-:W-:-:S09]  /*2550*/  ULEA UR5, UR6, UR4, 0x3 ;  /* 0x0000000406057291 */ /* 0x000fd2000f8e18ff */
[----:B------:R-:W1:Y:S02]  /*2560*/  SYNCS.PHASECHK.TRANS64.TRYWAIT P0, [UR5], R3 ;  /* 0x00000003ff0075a7 */ /* 0x000e640008001105 */
[----:B-1----:R-:W-:Y:S05]  /*2570*/  @!P0 BRA `(.L_x_37) ;  /* 0x00000068009c8947 */ /* 0x002fea0003800000 */
.L_x_132:
[----:B------:R-:W-:-:S04]  /*2580*/  UIADD3 UR6, UPT, UPT, UR6, 0x1, URZ ;  /* 0x0000000106067890 */ /* 0x000fc8000fffe0ff */
[----:B------:R-:W-:-:S04]  /*2590*/  UISETP.NE.AND UP0, UPT, UR6, 0x18, UPT ;  /* 0x000000180600788c */ /* 0x000fc8000bf05270 */
[----:B------:R-:W-:Y:S02]  /*25a0*/  USEL UR7, URZ, 0x1, UP0 ;  /* 0x00000001ff077887 */ /* 0x000fe40008000000 */
[----:B------:R-:W-:-:S04]  /*25b0*/  USEL UR6, UR6, URZ, UP0 ;  /* 0x000000ff06067287 */ /* 0x000fc80008000000 */
[----:B------:R-:W-:Y:S01]  /*25c0*/  ULEA UR5, UR6, UR4, 0x3 ;  /* 0x0000000406057291 */ /* 0x000fe2000f8e18ff */
[----:B------:R-:W-:-:S04]  /*25d0*/  LOP3.LUT R2, R15, UR7, RZ, 0x3c, !PT ;  /* 0x000000070f027c12 */ /* 0x000fc8000f8e3cff */
[----:B-1----:R-:W-:-:S04]  /*25e0*/  SHF.L.U32 R3, R2, 0x1f, RZ ;  /* 0x0000001f02037819 */ /* 0x002fc800000006ff */
[----:B------:R-:W1:Y:S02]  /*25f0*/  SYNCS.PHASECHK.TRANS64.TRYWAIT P0, [UR5], R3 ;  /* 0x00000003ff0075a7 */ /* 0x000e640008001105 */
[----:B-1----:R-:W-:Y:S05]  /*2600*/  @!P0 BRA `(.L_x_38) ;  /* 0x0000006800908947 */ /* 0x002fea0003800000 */
.L_x_134:
        /* <DEDUP_REMOVED lines=9> */
.L_x_136:
        /* <DEDUP_REMOVED lines=9> */
.L_x_138:
        /* <DEDUP_REMOVED lines=9> */
.L_x_140:
        /* <DEDUP_REMOVED lines=9> */
.L_x_142:
        /* <DEDUP_REMOVED lines=9> */
.L_x_144:
        /* <DEDUP_REMOVED lines=9> */
.L_x_146:
        /* <DEDUP_REMOVED lines=9> */
.L_x_148:
        /* <DEDUP_REMOVED lines=9> */
.L_x_150:
        /* <DEDUP_REMOVED lines=9> */
.L_x_152:
        /* <DEDUP_REMOVED lines=9> */
.L_x_154:
        /* <DEDUP_REMOVED lines=9> */
.L_x_156:
        /* <DEDUP_REMOVED lines=9> */
.L_x_158:
        /* <DEDUP_REMOVED lines=9> */
.L_x_160:
        /* <DEDUP_REMOVED lines=9> */
.L_x_162:
        /* <DEDUP_REMOVED lines=9> */
.L_x_164:
        /* <DEDUP_REMOVED lines=9> */
.L_x_166:
        /* <DEDUP_REMOVED lines=9> */
.L_x_168:
        /* <DEDUP_REMOVED lines=9> */
.L_x_170:
        /* <DEDUP_REMOVED lines=9> */
.L_x_172:
        /* <DEDUP_REMOVED lines=9> */
.L_x_174:
        /* <DEDUP_REMOVED lines=9> */
.L_x_176:
[----:B------:R-:W-:-:S04]  /*31e0*/  UIADD3 UR6, UPT, UPT, UR6, 0x1, URZ ;  /* 0x0000000106067890 */ /* 0x000fc8000fffe0ff */
[----:B------:R-:W-:-:S04]  /*31f0*/  UISETP.NE.AND UP0, UPT, UR6, 0x18, UPT ;  /* 0x000000180600788c */ /* 0x000fc8000bf05270 */
[----:B------:R-:W-:Y:S02]  /*3200*/  USEL UR5, URZ, 0x1, UP0 ;  /* 0x00000001ff057887 */ /* 0x000fe40008000000 */
[----:B------:R-:W-:-:S04]  /*3210*/  USEL UR6, UR6, URZ, UP0 ;  /* 0x000000ff06067287 */ /* 0x000fc80008000000 */
[----:B------:R-:W-:Y:S01]  /*3220*/  ULEA UR6, UR6, UR4, 0x3 ;  /* 0x0000000406067291 */ /* 0x000fe2000f8e18ff */
[----:B-1----:R-:W-:-:S04]  /*3230*/  LOP3.LUT R3, R2, UR5, RZ, 0x3c, !PT ;  /* 0x0000000502037c12 */ /* 0x002fc8000f8e3cff */
[----:B------:R-:W-:Y:S01]  /*3240*/  SHF.L.U32 R3, R3, 0x1f, RZ ;  /* 0x0000001f03037819 */ /* 0x000fe200000006ff */
[----:B----4-:R-:W-:-:S07]  /*3250*/  IMAD.U32 R0, RZ, RZ, UR6 ;  /* 0x00000006ff007e24 */ /* 0x010fce000f8e00ff */
.L_x_60:
[----:B-1----:R1:W2:Y:S02]  /*3260*/  SYNCS.PHASECHK.TRANS64.TRYWAIT P0, [R0+URZ], R3 ;  /* 0x00000003000075a7 */ /* 0x0022a400080011ff */
[----:B--2---:R-:W-:Y:S05]  /*3270*/  @!P0 NANOSLEEP.SYNCS 0x989680 ;  /* 0x009896800000895d */ /* 0x004fea0003900000 */
[----:B------:R-:W2:Y:S02]  /*3280*/  @!P0 SYNCS.PHASECHK.TRANS64 P0, [R0+URZ], R3 ;  /* 0x00000003000085a7 */ /* 0x000ea400080010ff */
[----:B--2---:R-:W-:Y:S05]  /*3290*/  @P0 EXIT ;  /* 0x000000000000094d */ /* 0x004fea0003800000 */
[----:B------:R-:W-:Y:S05]  /*32a0*/  BRA `(.L_x_60) ;  /* 0xfffffffc00ec7947 */ /* 0x000fea000383ffff */
.L_x_18:
[----:B------:R-:W-:-:S04]  /*32b0*/  UISETP.NE.AND UP1, UPT, UR37, URZ, UPT ;  /* 0x000000ff2500728c */ /* 0x000fc8000bf25270 */
[----:B------:R-:W-:-:S09]  /*32c0*/  UISETP.NE.OR UP1, UPT, UR8, 0x1, UP1 ;  /* 0x000000010800788c */ /* 0x000fd20008f25670 */
[----:B------:R-:W-:Y:S05]  /*32d0*/  BRA.U UP1, `(.L_x_61) ;  /* 0x0000000501487547 */ /* 0x000fea000b800000 */
[----:B------:R-:W-:Y:S01]  /*32e0*/  ISETP.NE.AND P2, PT, R2, RZ, PT ;  /* 0x000000ff0200720c */ /* 0x000fe20003f45270 */
[----:B------:R-:W-:Y:S01]  /*32f0*/  IMAD.MOV.U32 R12, RZ, RZ, 0x1 ;  /* 0x00000001ff0c7424 */ /* 0x000fe200078e00ff */
[----:B------:R-:W-:Y:S02]  /*3300*/  CS2R R10, SRZ ;  /* 0x00000000000a7805 */ /* 0x000fe4000001ff00 */
[----:B------:R-:W-:Y:S01]  /*3310*/  CS2R R8, SRZ ;  /* 0x0000000000087805 */ /* 0x000fe2000001ff00 */
[----:B------:R-:W-:Y:S01]  /*3320*/  UMOV UR4, 0x400 ;  /* 0x0000040000047882 */ /* 0x000fe20000000000 */
[----:B------:R-:W-:Y:S01]  /*3330*/  UMOV UR6, URZ ;  /* 0x000000ff00067c82 */ /* 0x000fe20008000000 */
[----:B------:R-:W-:-:S12]  /*3340*/  ULEA UR37, UR37, UR4, 0x18 ;  /* 0x0000000425257291 */ /* 0x000fd8000f8ec0ff */
.L_x_65:
[----:B------:R-:W-:Y:S02]  /*3350*/  LEA R0, R8, UR37, 0x3 ;  /* 0x0000002508007c11 */ /* 0x000fe4000f8e18ff */
[----:B------:R-:W-:-:S03]  /*3360*/  SHF.L.U32 R5, R9, 0x1f, RZ ;  /* 0x0000001f09057819 */ /* 0x000fc600000006ff */
[----:B------:R-:W-:Y:S01]  /*3370*/  VIADD R4, R0, 0x220 ;  /* 0x0000022000047836 */ /* 0x000fe20000000000 */
[----:B------:R-:W1:Y:S02]  /*3380*/  SYNCS.PHASECHK.TRANS64.TRYWAIT P0, [R0+URZ+0x210], R5 ;  /* 0x00021005000075a7 */ /* 0x000e6400080011ff */
[----:B-1----:R-:W-:Y:S05]  /*3390*/  @!P0 BRA `(.L_x_62) ;  /* 0x00000064003c8947 */ /* 0x002fea0003800000 */
.L_x_177:
[----:B------:R-:W-:Y:S01]  /*33a0*/  ULEA UR5, UR6, UR37, 0x3 ;  /* 0x0000002506057291 */ /* 0x000fe2000f8e18ff */
[----:B------:R-:W-:Y:S02]  /*33b0*/  PRMT R4, RZ, 0x654, R4 ;  /* 0x00000654ff047816 */ /* 0x000fe40000000004 */
[----:B-1----:R-:W-:Y:S01]  /*33c0*/  SHF.L.U32 R5, R12, 0x1f, RZ ;  /* 0x0000001f0c057819 */ /* 0x002fe200000006ff */
[----:B------:R-:W-:Y:S01]  /*33d0*/  UIADD3 UR4, UPT, UPT, UR5, 0x1b0, URZ ;  /* 0x000001b005047890 */ /* 0x000fe2000fffe0ff */
[----:B------:R1:W-:Y:S05]  /*33e0*/  SYNCS.ARRIVE.TRANS64.RED.A1T0 RZ, [R4+URZ], RZ ;  /* 0x000000ff04ff79a7 */ /* 0x0003ea00081004ff */
[----:B------:R-:W-:Y:S01]  /*33f0*/  IMAD.U32 R7, RZ, RZ, UR4 ;  /* 0x00000004ff077e24 */ /* 0x000fe2000f8e00ff */
[----:B------:R-:W2:Y:S04]  /*3400*/  SYNCS.PHASECHK.TRANS64.TRYWAIT P0, [UR5+0x1c0], R5 ;  /* 0x0001c005ff0075a7 */ /* 0x000ea80008001105 */
[----:B------:R-:W-:Y:S01]  /*3410*/  PRMT R6, R2, 0x654, R7 ;  /* 0x0000065402067816 */ /* 0x000fe20000000007 */
[----:B-1----:R-:W-:Y:S01]  /*3420*/  @!P2 IMAD.MOV.U32 R4, RZ, RZ, 0x10 ;  /* 0x00000010ff04a424 */ /* 0x002fe200078e00ff */
[----:B--2---:R-:W-:Y:S06]  /*3430*/  @!P0 BRA `(.L_x_63) ;  /* 0x0000006400288947 */ /* 0x004fec0003800000 */
.L_x_179:
[----:B------:R-:W-:Y:S01]  /*3440*/  ULEA UR4, UR6, UR37, 0x4 ;  /* 0x0000002506047291 */ /* 0x000fe2000f8e20ff */
[----:B------:R-:W-:Y:S01]  /*3450*/  SEL R3, R6, R3, !P2 ;  /* 0x0000000306037207 */ /* 0x000fe20005000000 */
[----:B------:R-:W-:Y:S01]  /*3460*/  UIADD3 UR5, UPT, UPT, UR5, 0x1b0, URZ ;  /* 0x000001b005057890 */ /* 0x000fe2000fffe0ff */
[----:B-1----:R-:W-:Y:S01]  /*3470*/  LEA R0, R11, UR37, 0x3 ;  /* 0x000000250b007c11 */ /* 0x002fe2000f8e18ff */
[----:B------:R-:W-:Y:S01]  /*3480*/  UIADD3 UR4, UPT, UPT, UR4, 0x240, URZ ;  /* 0x0000024004047890 */ /* 0x000fe2000fffe0ff */
[----:B------:R-:W-:Y:S01]  /*3490*/  SHF.L.U32 R5, R10, 0x1f, RZ ;  /* 0x0000001f0a057819 */ /* 0x000fe200000006ff */
[----:B------:R1:W-:Y:S01]  /*34a0*/  @!P2 SYNCS.ARRIVE.TRANS64.RED RZ, [R3+URZ], R4 ;  /* 0x0000000403ffa9a7 */ /* 0x0003e200080004ff */
[----:B------:R-:W-:Y:S01]  /*34b0*/  UIADD3 UR6, UPT, UPT, UR6, 0x1, URZ ;  /* 0x0000000106067890 */ /* 0x000fe2000fffe0ff */
[----:B------:R-:W-:-:S03]  /*34c0*/  VIADD R8, R8, 0x1 ;  /* 0x0000000108087836 */ /* 0x000fc60000000000 */
[----:B------:R-:W-:Y:S02]  /*34d0*/  UISETP.NE.AND UP0, UPT, UR6, 0x2, UPT ;  /* 0x000000020600788c */ /* 0x000fe4000bf05270 */
[----:B------:R-:W-:Y:S06]  /*34e0*/  UGETNEXTWORKID.BROADCAST [UR4], [UR5] ;  /* 0x00000000040073ca */ /* 0x000fec0008000100 */
[----:B------:R-:W-:Y:S01]  /*34f0*/  USEL UR4, URZ, 0x1, UP0 ;  /* 0x00000001ff047887 */ /* 0x000fe20008000000 */
[----:B------:R-:W-:Y:S01]  /*3500*/  ISETP.NE.AND P0, PT, R8, 0x2, PT ;  /* 0x000000020800780c */ /* 0x000fe20003f05270 */
[----:B------:R-:W-:Y:S01]  /*3510*/  USEL UR6, UR6, URZ, UP0 ;  /* 0x000000ff06067287 */ /* 0x000fe20008000000 */
[----:B------:R-:W2:Y:S03]  /*3520*/  SYNCS.PHASECHK.TRANS64.TRYWAIT P1, [R0+URZ+0x1b0], R5 ;  /* 0x0001b005000075a7 */ /* 0x000ea600080211ff */
[----:B------:R-:W-:Y:S01]  /*3530*/  LOP3.LUT R12, R12, UR4, RZ, 0x3c, !PT ;  /* 0x000000040c0c7c12 */ /* 0x000fe2000f8e3cff */
[----:B-12---:R-:W-:Y:S07]  /*3540*/  @!P1 BRA `(.L_x_64) ;  /* 0x0000006000fc9947 */ /* 0x006fee0003800000 */
.L_x_180:
[C---:B------:R-:W-:Y:S01]  /*3550*/  LEA R4, R11.reuse, UR37, 0x4 ;  /* 0x000000250b047c11 */ /* 0x040fe2000f8e20ff */
[----:B-1----:R-:W-:Y:S01]  /*3560*/  VIADD R0, R0, 0x1c0 ;  /* 0x000001c000007836 */ /* 0x002fe20000000000 */
[----:B------:R-:W-:Y:S01]  /*3570*/  SEL R8, R8, RZ, P0 ;  /* 0x000000ff08087207 */ /* 0x000fe20000000000 */
[----:B------:R-:W-:-:S03]  /*3580*/  VIADD R11, R11, 0x1 ;  /* 0x000000010b0b7836 */ /* 0x000fc60000000000 */
[----:B------:R-:W1:Y:S01]  /*3590*/  LDS.128 R4, [R4+0x240] ;  /* 0x0002400004047984 */ /* 0x000e620000000c00 */
[----:B------:R-:W-:Y:S02]  /*35a0*/  PRMT R0, RZ, 0x654, R0 ;  /* 0x00000654ff007816 */ /* 0x000fe40000000000 */
[C---:B------:R-:W-:Y:S01]  /*35b0*/  ISETP.NE.AND P1, PT, R11.reuse, 0x2, PT ;  /* 0x000000020b00780c */ /* 0x040fe20003f25270 */
[----:B------:R-:W-:Y:S01]  /*35c0*/  @!PT LDS RZ, [RZ] ;  /* 0x00000000fffff984 */ /* 0x000fe20000000800 */
[----:B------:R-:W-:Y:S01]  /*35d0*/  @!PT LDS RZ, [RZ] ;  /* 0x00000000fffff984 */ /* 0x000fe20000000800 */
[----:B------:R-:W-:Y:S01]  /*35e0*/  @!PT LDS RZ, [RZ] ;  /* 0x00000000fffff984 */ /* 0x000fe20000000800 */
[----:B------:R-:W-:Y:S01]  /*35f0*/  @!PT LDS RZ, [RZ] ;  /* 0x00000000fffff984 */ /* 0x000fe20000000800 */
[----:B------:R2:W-:Y:S06]  /*3600*/  MEMBAR.ALL.CTA ;  /* 0x0000000000007992 */ /* 0x0005ec0000008000 */
[----:B--2---:R-:W2:Y:S01]  /*3610*/  FENCE.VIEW.ASYNC.S ;  /* 0x00000000000073c6 */ /* 0x004ea20000000000 */
[----:B------:R-:W-:Y:S01]  /*3620*/  SEL R11, R11, RZ, P1 ;  /* 0x000000ff0b0b7207 */ /* 0x000fe20000800000 */
[----:B--2---:R2:W-:Y:S01]  /*3630*/  SYNCS.ARRIVE.TRANS64.RED.A1T0 RZ, [R0+URZ], RZ ;  /* 0x000000ff00ff79a7 */ /* 0x0045e200081004ff */
[----:B-1----:R-:W-:-:S02]  /*3640*/  LOP3.LUT P3, RZ, R6, 0x1, RZ, 0xc0, !PT ;  /* 0x0000000106ff7812 */ /* 0x002fc4000786c0ff */
[----:B------:R-:W-:-:S04]  /*3650*/  SEL R5, RZ, 0x1, P1 ;  /* 0x00000001ff057807 */ /* 0x000fc80000800000 */
[----:B------:R-:W-:Y:S02]  /*3660*/  LOP3.LUT R10, R10, R5, RZ, 0x3c, !PT ;  /* 0x000000050a0a7212 */ /* 0x000fe400078e3cff */
[----:B--2---:R-:W-:-:S04]  /*3670*/  SEL R0, RZ, 0x1, P0 ;  /* 0x00000001ff007807 */ /* 0x004fc80000000000 */
[----:B------:R-:W-:Y:S01]  /*3680*/  LOP3.LUT R9, R9, R0, RZ, 0x3c, !PT ;  /* 0x0000000009097212 */ /* 0x000fe200078e3cff */
[----:B------:R-:W-:Y:S06]  /*3690*/  @P3 BRA `(.L_x_65) ;  /* 0xfffffffc002c3947 */ /* 0x000fec000383ffff */
[----:B------:R-:W-:Y:S01]  /*36a0*/  ULEA UR5, UR6, UR37, 0x3 ;  /* 0x0000002506057291 */ /* 0x000fe2000f8e18ff */
[----:B------:R-:W-:-:S08]  /*36b0*/  SHF.L.U32 R3, R12, 0x1f, RZ ;  /* 0x0000001f0c037819 */ /* 0x000fd000000006ff */
[----:B------:R-:W1:Y:S02]  /*36c0*/  SYNCS.PHASECHK.TRANS64 P0, [UR5+0x1c0], R3 ;  /* 0x0001c003ff0075a7 */ /* 0x000e640008001005 */
[----:B-1----:R-:W-:Y:S05]  /*36d0*/  @P0 BRA `(.L_x_66) ;  /* 0x0000000000080947 */ /* 0x002fea0003800000 */
[----:B------:R-:W1:Y:S02]  /*36e0*/  SYNCS.PHASECHK.TRANS64.TRYWAIT P0, [UR5+0x1c0], R3 ;  /* 0x0001c003ff0075a7 */ /* 0x000e640008001105 */
[----:B-1----:R-:W-:Y:S05]  /*36f0*/  @!P0 BRA `(.L_x_67) ;  /* 0x0000006000a48947 */ /* 0x002fea0003800000 */
.L_x_66:
[----:B------:R-:W-:-:S04]  /*3700*/  UIADD3 UR4, UPT, UPT, UR6, 0x1, URZ ;  /* 0x0000000106047890 */ /* 0x000fc8000fffe0ff */
[----:B------:R-:W-:-:S04]  /*3710*/  UISETP.NE.AND UP0, UPT, UR4, 0x2, UPT ;  /* 0x000000020400788c */ /* 0x000fc8000bf05270 */
[----:B------:R-:W-:Y:S02]  /*3720*/  USEL UR7, URZ, 0x1, UP0 ;  /* 0x00000001ff077887 */ /* 0x000fe40008000000 */
[----:B------:R-:W-:-:S04]  /*3730*/  USEL UR4, UR4, URZ, UP0 ;  /* 0x000000ff04047287 */ /* 0x000fc80008000000 */
[----:B------:R-:W-:Y:S01]  /*3740*/  ULEA UR4, UR4, UR37, 0x3 ;  /* 0x0000002504047291 */ /* 0x000fe2000f8e18ff */
[----:B-1----:R-:W-:-:S04]  /*3750*/  LOP3.LUT R3, R12, UR7, RZ, 0x3c, !PT ;  /* 0x000000070c037c12 */ /* 0x002fc8000f8e3cff */
[----:B------:R-:W-:-:S04]  /*3760*/  SHF.L.U32 R0, R3, 0x1f, RZ ;  /* 0x0000001f03007819 */ /* 0x000fc800000006ff */
[----:B------:R-:W1:Y:S02]  /*3770*/  SYNCS.PHASECHK.TRANS64 P0, [UR4+0x1c0], R0 ;  /* 0x0001c000ff0075a7 */ /* 0x000e640008001004 */
[----:B-1----:R-:W-:Y:S05]  /*3780*/  @P0 EXIT ;  /* 0x000000000000094d */ /* 0x002fea0003800000 */
[----:B------:R-:W-:Y:S02]  /*3790*/  SHF.L.U32 R3, R3, 0x1f, RZ ;  /* 0x0000001f03037819 */ /* 0x000fe400000006ff */
[----:B------:R-:W-:-:S07]  /*37a0*/  MOV R0, UR4 ;  /* 0x0000000400007c02 */ /* 0x000fce0008000f00 */
.L_x_68:
[----:B-1----:R1:W2:Y:S02]  /*37b0*/  SYNCS.PHASECHK.TRANS64.TRYWAIT P0, [R0+URZ+0x1c0], R3 ;  /* 0x0001c003000075a7 */ /* 0x0022a400080011ff */
[----:B--2---:R-:W-:Y:S05]  /*37c0*/  @!P0 NANOSLEEP.SYNCS 0x989680 ;  /* 0x009896800000895d */ /* 0x004fea0003900000 */
[----:B------:R-:W2:Y:S02]  /*37d0*/  @!P0 SYNCS.PHASECHK.TRANS64 P0, [R0+URZ+0x1c0], R3 ;  /* 0x0001c003000085a7 */ /* 0x000ea400080010ff */
[----:B--2---:R-:W-:Y:S05]  /*37e0*/  @P0 EXIT ;  /* 0x000000000000094d */ /* 0x004fea0003800000 */
[----:B------:R-:W-:Y:S05]  /*37f0*/  BRA `(.L_x_68) ;  /* 0xfffffffc00ec7947 */ /* 0x000fea000383ffff */
.L_x_61:
[----:B------:R-:W-:-:S09]  /*3800*/  UISETP.NE.AND UP1, UPT, UR8, URZ, UPT ;  /* 0x000000ff0800728c */ /* 0x000fd2000bf25270 */
[----:B------:R-:W-:Y:S05]  /*3810*/  BRA.U UP1, `(.L_x_69) ;  /* 0x0000000d01607547 */ /* 0x000fea000b800000 */
[----:B------:R-:W-:Y:S01]  /*3820*/  UMOV UR4, 0x40 ;  /* 0x0000004000047882 */ /* 0x000fe20000000000 */
[----:B------:R-:W-:Y:S01]  /*3830*/  NOP ;  /* 0x0000000000007918 */ /* 0x000fe20000000000 */
[----:B------:R-:W-:Y:S01]  /*3840*/  ULEA UR4, UR37, UR4, 0x18 ;  /* 0x0000000425047291 */ /* 0x000fe2000f8ec0ff */
[----:B------:R-:W-:Y:S02]  /*3850*/  UMOV UR5, 0x400 ;  /* 0x0000040000057882 */ /* 0x000fe40000000000 */
[----:B------:R-:W-:-:S06]  /*3860*/  ULEA UR37, UR37, UR5, 0x18 ;  /* 0x0000000525257291 */ /* 0x000fcc000f8ec0ff */
[----:B------:R-:W1:Y:S02]  /*3870*/  LDS.U8 R0, [UR4+0x1c] ;  /* 0x00001c04ff007984 */ /* 0x000e640008000000 */
[----:B-1----:R-:W-:-:S13]  /*3880*/  ISETP.NE.AND P0, PT, R0, RZ, PT ;  /* 0x000000ff0000720c */ /* 0x002fda0003f05270 */
[----:B------:R-:W-:Y:S05]  /*3890*/  @P0 BRA `(.L_x_70) ;  /* 0x0000000000580947 */ /* 0x000fea0003800000 */
[----:B------:R-:W-:-:S13]  /*38a0*/  ELECT P0, URZ, PT ;  /* 0x0000000000ff782f */ /* 0x000fda0003800000 */
[----:B------:R-:W-:Y:S05]  /*38b0*/  @!P0 BRA `(.L_x_71) ;  /* 0x0000000000608947 */ /* 0x000fea0003800000 */
[----:B------:R-:W-:Y:S01]  /*38c0*/  UMOV UR5, 0x10 ;  /* 0x0000001000057882 */ /* 0x000fe20000000000 */
[----:B------:R-:W-:Y:S01]  /*38d0*/  HFMA2 R0, -RZ, RZ, 0, 5.9604644775390625e-08 ;  /* 0x00000001ff007431 */ /* 0x000fe200000001ff */
[----:B------:R-:W-:-:S03]  /*38e0*/  MOV R2, 0xffff ;  /* 0x0000ffff00027802 */ /* 0x000fc60000000f00 */
[----:B------:R-:W-:Y:S04]  /*38f0*/  DEPBAR.LE SB1, 0x36 ;  /* 0x00009d800000791a */ /* 0x000fe80000000000 */
[----:B------:R-:W1:Y:S02]  /*3900*/  UTCATOMSWS.FIND_AND_SET.ALIGN UP0, UR5, UR5 ;  /* 0x00000005000575e3 */ /* 0x000e640008000800 */
[----:B-1----:R-:W-:Y:S01]  /*3910*/  MOV R3, UR5 ;  /* 0x0000000500037c02 */ /* 0x002fe20008000f00 */
[----:B------:R-:W-:Y:S06]  /*3920*/  BRA.U UP0, `(.L_x_72) ;  /* 0x0000000100187547 */ /* 0x000fec000b800000 */
.L_x_73:
[----:B------:R-:W-:Y:S05]  /*3930*/  NANOSLEEP 0x64 ;  /* 0x000000640000795d */ /* 0x000fea0003800000 */
[----:B------:R-:W-:-:S05]  /*3940*/  UMOV UR5, 0x10 ;  /* 0x0000001000057882 */ /* 0x000fca0000000000 */
[----:B------:R-:W-:Y:S04]  /*3950*/  DEPBAR.LE SB1, 0x36 ;  /* 0x00009d800000791a */ /* 0x000fe80000000000 */
[----:B------:R-:W1:Y:S02]  /*3960*/  UTCATOMSWS.FIND_AND_SET.ALIGN UP0, UR5, UR5 ;  /* 0x00000005000575e3 */ /* 0x000e640008000800 */
[----:B-1----:R-:W-:Y:S01]  /*3970*/  MOV R3, UR5 ;  /* 0x0000000500037c02 */ /* 0x002fe20008000f00 */
[----:B------:R-:W-:Y:S05]  /*3980*/  BRA.U !UP0, `(.L_x_73) ;  /* 0xfffffffd08e87547 */ /* 0x000fea000b83ffff */
.L_x_72:
[-C--:B------:R-:W-:Y:S02]  /*3990*/  SHF.L.U32 R2, R2, R3.reuse, RZ ;  /* 0x0000000302027219 */ /* 0x080fe400000006ff */
[----:B------:R-:W-:Y:S01]  /*39a0*/  SHF.L.U32 R0, R0, R3, RZ ;  /* 0x0000000300007219 */ /* 0x000fe200000006ff */
[----:B------:R-:W-:Y:S02]  /*39b0*/  IMAD.SHL.U32 R3, R3, 0x20, RZ ;  /* 0x0000002003037824 */ /* 0x000fe400078e00ff */
[----:B------:R1:W-:Y:S04]  /*39c0*/  ATOMS.OR RZ, [UR4+0x14], R2 ;  /* 0x00001402ffff798c */ /* 0x0003e8000b000004 */
[----:B------:R1:W-:Y:S04]  /*39d0*/  ATOMS.OR RZ, [UR4+0x18], R0 ;  /* 0x00001800ffff798c */ /* 0x0003e8000b000004 */
[----:B------:R1:W-:Y:S01]  /*39e0*/  STS [UR37+0x260], R3 ;  /* 0x00026003ff007988 */ /* 0x0003e20008000825 */
[----:B------:R-:W-:Y:S05]  /*39f0*/  BRA `(.L_x_71) ;  /* 0x0000000000107947 */ /* 0x000fea0003800000 */
.L_x_70:
[----:B------:R-:W-:Y:S02]  /*3a00*/  MOV R0, 0xffffffff ;  /* 0xffffffff00007802 */ /* 0x000fe40000000f00 */
[----:B------:R-:W-:-:S03]  /*3a10*/  MOV R2, 0x3a40 ;  /* 0x00003a4000027802 */ /* 0x000fc60000000f00 */
[----:B------:R1:W-:Y:S04]  /*3a20*/  STS [UR37+0x260], R0 ;  /* 0x00026000ff007988 */ /* 0x0003e80008000825 */
[----:B-1-3-5:R-:W-:Y:S05]  /*3a30*/  CALL.REL.NOINC `($__internal_1_$__cuda_sm10x_tcgen05_guardrail_trap_phase_invalid_during_alloc) ;  /* 0x0000006400607944 */ /* 0x02afea0003c00000 */
.L_x_71:
[----:B------:R-:W-:Y:S05]  /*3a40*/  WARPSYNC.ALL ;  /* 0x0000000000007948 */ /* 0x000fea0003800000 */
[----:B------:R-:W2:Y:S01]  /*3a50*/  S2UR UR6, SR_CgaCtaId ;  /* 0x00000000000679c3 */ /* 0x000ea20000008800 */
[----:B------:R-:W-:Y:S01]  /*3a60*/  UMOV UR4, 0x400 ;  /* 0x0000040000047882 */ /* 0x000fe20000000000 */
[----:B------:R-:W-:-:S06]  /*3a70*/  NOP ;  /* 0x0000000000007918 */ /* 0x000fcc0000000000 */
[----:B------:R-:W-:Y:S06]  /*3a80*/  BAR.ARV 0x6, 0xa0 ;  /* 0x0182800000007b1d */ /* 0x000fec0000002000 */
[----:B------:R-:W4:Y:S01]  /*3a90*/  LDCU UR7, c[0x0][0x38c] ;  /* 0x00007180ff0777ac */ /* 0x000f220008000800 */
[----:B------:R-:W-:Y:S01]  /*3aa0*/  IMAD.MOV.U32 R11, RZ, RZ, 0x1 ;  /* 0x00000001ff0b7424 */ /* 0x000fe200078e00ff */
[----:B------:R-:W-:Y:S01]  /*3ab0*/  CS2R R8, SRZ ;  /* 0x0000000000087805 */ /* 0x000fe2000001ff00 */
[----:B------:R-:W-:Y:S01]  /*3ac0*/  IMAD.MOV.U32 R10, RZ, RZ, RZ ;  /* 0x000000ffff0a7224 */ /* 0x000fe200078e00ff */
[----:B------:R-:W-:Y:S01]  /*3ad0*/  UMOV UR18, URZ ;  /* 0x000000ff00127c82 */ /* 0x000fe20008000000 */
[----:B------:R-:W-:Y:S01]  /*3ae0*/  UMOV UR17, URZ ;  /* 0x000000ff00117c82 */ /* 0x000fe20008000000 */
[----:B------:R-:W-:Y:S01]  /*3af0*/  UMOV UR20, 0x0 ;  /* 0x0000000000147882 */ /* 0x000fe20000000000 */
[----:B------:R-:W-:Y:S01]  /*3b00*/  UMOV UR21, 0x8200010 ;  /* 0x0820001000157882 */ /* 0x000fe20000000000 */
[----:B--2---:R-:W-:Y:S01]  /*3b10*/  ULEA UR6, UR6, UR4, 0x18 ;  /* 0x0000000406067291 */ /* 0x004fe2000f8ec0ff */
[----:B------:R-:W2:Y:S03]  /*3b20*/  LDCU UR4, c[0x0][0x38c] ;  /* 0x00007180ff0477ac */ /* 0x000ea60008000800 */
[----:B------:R-:W-:-:S02]  /*3b30*/  UIADD3 UR11, UPT, UPT, UR6, 0x8600, URZ ;  /* 0x00008600060b7890 */ /* 0x000fc4000fffe0ff */
[----:B----4-:R-:W-:-:S03]  /*3b40*/  UIADD3 UR7, UPT, UPT, UR7, 0x1f, URZ ;  /* 0x0000001f07077890 */ /* 0x010fc6000fffe0ff */
[----:B-1----:R-:W1:Y:S01]  /*3b50*/  LDS R0, [UR6+0x260] ;  /* 0x00026006ff007984 */ /* 0x002e620008000800 */
[----:B------:R-:W-:Y:S02]  /*3b60*/  UIADD3 UR12, UPT, UPT, UR6, 0x20600, URZ ;  /* 0x00020600060c7890 */ /* 0x000fe4000fffe0ff */
[----:B------:R-:W-:Y:S02]  /*3b70*/  USHF.R.S32.HI UR5, URZ, 0x1f, UR7 ;  /* 0x0000001fff057899 */ /* 0x000fe40008011407 */
[----:B------:R-:W-:Y:S02]  /*3b80*/  USHF.R.U32.HI UR11, URZ, 0x4, UR11 ;  /* 0x00000004ff0b7899 */ /* 0x000fe4000801160b */
[----:B------:R-:W-:Y:S02]  /*3b90*/  ULEA.HI UR5, UR5, UR7, URZ, 0x5 ;  /* 0x0000000705057291 */ /* 0x000fe4000f8f28ff */
[----:B------:R-:W-:Y:S02]  /*3ba0*/  USHF.R.U32.HI UR12, URZ, 0x4, UR12 ;  /* 0x00000004ff0c7899 */ /* 0x000fe4000801160c */
[----:B------:R-:W-:-:S02]  /*3bb0*/  USHF.R.S32.HI UR5, URZ, 0x5, UR5 ;  /* 0x00000005ff057899 */ /* 0x000fc40008011405 */
[----:B------:R-:W-:Y:S02]  /*3bc0*/  ULOP3.LUT UR11, UR11, 0x3fff, URZ, 0xc0, !UPT ;  /* 0x00003fff0b0b7892 */ /* 0x000fe4000f8ec0ff */
[----:B------:R-:W-:Y:S02]  /*3bd0*/  UISETP.LT.AND UP0, UPT, UR5, 0x1, UPT ;  /* 0x000000010500788c */ /* 0x000fe4000bf01270 */
[----:B------:R-:W-:Y:S02]  /*3be0*/  ULOP3.LUT UR12, UR12, 0x3fff, URZ, 0xc0, !UPT ;  /* 0x00003fff0c0c7892 */ /* 0x000fe4000f8ec0ff */
[----:B------:R-:W-:Y:S02]  /*3bf0*/  USEL UR10, UR5, 0x1, !UP0 ;  /* 0x00000001050a7887 */ /* 0x000fe4000c000000 */
[----:B------:R-:W-:Y:S02]  /*3c00*/  ULOP3.LUT UR11, UR11, 0x10000, URZ, 0xfc, !UPT ;  /* 0x000100000b0b7892 */ /* 0x000fe4000f8efcff */
[----:B------:R-:W-:-:S02]  /*3c10*/  ULOP3.LUT UR12, UR12, 0x10000, URZ, 0xfc, !UPT ;  /* 0x000100000c0c7892 */ /* 0x000fc4000f8efcff */
[----:B------:R-:W-:Y:S02]  /*3c20*/  UIADD3 UR10, UPT, UPT, -UR10, URZ, URZ ;  /* 0x000000ff0a0a7290 */ /* 0x000fe4000fffe1ff */
[----:B--2---:R-:W-:Y:S01]  /*3c30*/  UISETP.GE.AND UP3, UPT, UR4, 0x1, UPT ;  /* 0x000000010400788c */ /* 0x004fe2000bf66270 */
[----:B-1----:R-:W-:-:S15]  /*3c40*/  R2UR UR19, R0 ;  /* 0x00000000001372ca */ /* 0x002fde00000e0000 */
.L_x_80:
[----:B------:R-:W-:Y:S02]  /*3c50*/  LEA R0, R10, UR6, 0x3 ;  /* 0x000000060a007c11 */ /* 0x000fe4000f8e18ff */
[----:B------:R-:W-:Y:S02]  /*3c60*/  SHF.L.U32 R5, R9, 0x1f, RZ ;  /* 0x0000001f09057819 */ /* 0x000fe400000006ff */
[----:B------:R-:W-:Y:S01]  /*3c70*/  PLOP3.LUT P0, PT, PT, PT, UP3, 0x80, 0x8 ;  /* 0x000000000008781c */ /* 0x000fe20003f0f038 */
[----:B------:R-:W-:Y:S01]  /*3c80*/  VIADD R3, R0, 0x1c0 ;  /* 0x000001c000037836 */ /* 0x000fe20000000000 */
[----:B-1----:R-:W1:Y:S02]  /*3c90*/  SYNCS.PHASECHK.TRANS64.TRYWAIT P1, [R0+URZ+0x1b0], R5 ;  /* 0x0001b005000075a7 */ /* 0x002e6400080211ff */
[----:B-1--4-:R-:W-:Y:S09]  /*3ca0*/  @!P1 BRA `(.L_x_74) ;  /* 0x0000005c00509947 */ /* 0x012ff20003800000 */
.L_x_182:
[----:B------:R-:W-:Y:S01]  /*3cb0*/  LEA R4, R10, UR6, 0x4 ;  /* 0x000000060a047c11 */ /* 0x000fe2000f8e20ff */
[----:B------:R-:W-:Y:S01]  /*3cc0*/  @UP3 ULEA UR4, UR17, UR6, 0x3 ;  /* 0x0000000611043291 */ /* 0x000fe2000f8e18ff */
[----:B------:R-:W-:Y:S01]  /*3cd0*/  PLOP3.LUT P2, PT, PT, PT, PT, 0x80, 0x8 ;  /* 0x000000000008781c */ /* 0x000fe20003f4f070 */
[----:B------:R-:W-:Y:S01]  /*3ce0*/  ULEA UR9, UR18, UR6, 0x3 ;  /* 0x0000000612097291 */ /* 0x000fe2000f8e18ff */
[----:B------:R-:W-:Y:S02]  /*3cf0*/  PRMT R3, RZ, 0x654, R3 ;  /* 0x00000654ff037816 */ /* 0x000fe40000000003 */
[----:B-1----:R-:W1:Y:S01]  /*3d00*/  LDS.128 R4, [R4+0x240] ;  /* 0x0002400004047984 */ /* 0x002e620000000c00 */
[----:B------:R-:W-:Y:S02]  /*3d10*/  @P0 SHF.L.U32 R2, R8, 0x1f, RZ ;  /* 0x0000001f08020819 */ /* 0x000fe400000006ff */
[----:B------:R-:W-:Y:S01]  /*3d20*/  SHF.L.U32 R0, R11, 0x1f, RZ ;  /* 0x0000001f0b007819 */ /* 0x000fe200000006ff */
[----:B------:R-:W-:Y:S01]  /*3d30*/  @!PT LDS RZ, [RZ] ;  /* 0x00000000fffff984 */ /* 0x000fe20000000800 */
[----:B------:R-:W-:Y:S01]  /*3d40*/  @!PT LDS RZ, [RZ] ;  /* 0x00000000fffff984 */ /* 0x000fe20000000800 */
[----:B------:R-:W-:Y:S01]  /*3d50*/  @!PT LDS RZ, [RZ] ;  /* 0x00000000fffff984 */ /* 0x000fe20000000800 */
[----:B------:R-:W-:Y:S01]  /*3d60*/  @!PT LDS RZ, [RZ] ;  /* 0x00000000fffff984 */ /* 0x000fe20000000800 */
[----:B------:R2:W-:Y:S06]  /*3d70*/  MEMBAR.ALL.CTA ;  /* 0x0000000000007992 */ /* 0x0005ec0000008000 */
[----:B--2---:R-:W2:Y:S02]  /*3d80*/  FENCE.VIEW.ASYNC.S ;  /* 0x00000000000073c6 */ /* 0x004ea40000000000 */
[----:B--2---:R2:W-:Y:S01]  /*3d90*/  SYNCS.ARRIVE.TRANS64.RED.A1T0 RZ, [R3+URZ], RZ ;  /* 0x000000ff03ff79a7 */ /* 0x0045e200081004ff */
[----:B------:R2:W4:Y:S01]  /*3da0*/  @P0 SYNCS.PHASECHK.TRANS64.TRYWAIT P2, [UR4], R2 ;  /* 0x00000002ff0005a7 */ /* 0x0005220008041104 */
[----:B-1----:R-:W-:Y:S01]  /*3db0*/  LOP3.LUT P1, RZ, R6, 0x1, RZ, 0xc0, !PT ;  /* 0x0000000106ff7812 */ /* 0x002fe2000782c0ff */
[----:B------:R-:W1:Y:S02]  /*3dc0*/  SYNCS.PHASECHK.TRANS64.TRYWAIT P0, [UR9+0x1f0], R0 ;  /* 0x0001f000ff0075a7 */ /* 0x000e640008001109 */
[----:B-12-4-:R-:W-:Y:S10]  /*3dd0*/  @!P0 BRA `(.L_x_75) ;  /* 0x0000005c00188947 */ /* 0x016ff40003800000 */
.L_x_184:
[----:B------:R-:W-:Y:S01]  /*3de0*/  IADD3 R10, PT, PT, R10, 0x1, RZ ;  /* 0x000000010a0a7810 */ /* 0x000fe20007ffe0ff */
[----:B------:R-:W-:Y:S06]  /*3df0*/  BRA.U !UP3, `(.L_x_76) ;  /* 0x000000010b887547 */ /* 0x000fec000b800000 */
[----:B------:R-:W-:Y:S02]  /*3e00*/  ULEA UR8, UR18, UR19, 0x7 ;  /* 0x0000001312087291 */ /* 0x000fe4000f8e38ff */
[----:B------:R-:W-:Y:S01]  /*3e10*/  UPLOP3.LUT UP4, UPT, UPT, UPT, UPT, 0x40, 0x4 ;  /* 0x000000000004789c */ /* 0x000fe20003f8e870 */
[----:B------:R-:W-:Y:S01]  /*3e20*/  UMOV UR16, UR10 ;  /* 0x0000000a00107c82 */ /* 0x000fe20008000000 */
[----:B------:R-:W-:Y:S01]  /*3e30*/  UMOV UR15, UR5 ;  /* 0x00000005000f7c82 */ /* 0x000fe20008000000 */
[----:B------:R-:W-:-:S08]  /*3e40*/  UMOV UR14, UR17 ;  /* 0x00000011000e7c82 */ /* 0x000fd00008000000 */
.L_x_79:
[----:B------:R-:W-:Y:S02]  /*3e50*/  UIADD3 UR16, UPT, UPT, UR16, 0x1, URZ ;  /* 0x0000000110107890 */ /* 0x000fe4000fffe0ff */
[----:B--2---:R-:W-:Y:S02]  /*3e60*/  ULEA UR7, UR14, UR6, 0x3 ;  /* 0x000000060e077291 */ /* 0x004fe4000f8e18ff */
[----:B------:R-:W-:Y:S01]  /*3e70*/  UISETP.NE.AND UP0, UPT, UR16, URZ, UPT ;  /* 0x000000ff1000728c */ /* 0x000fe2000bf05270 */
[----:B----4-:R-:W-:Y:S10]  /*3e80*/  @P2 BRA `(.L_x_77) ;  /* 0x00000000000c2947 */ /* 0x010ff40003800000 */
[----:B-1----:R-:W-:Y:S04]  /*3e90*/  SHF.L.U32 R3, R8, 0x1f, RZ ;  /* 0x0000001f08037819 */ /* 0x002fe800000006ff */
[----:B------:R-:W1:Y:S02]  /*3ea0*/  SYNCS.PHASECHK.TRANS64.TRYWAIT P0, [UR7], R3 ;  /* 0x00000003ff0075a7 */ /* 0x000e640008001107 */
[----:B-1----:R-:W-:Y:S05]  /*3eb0*/  @!P0 BRA `(.L_x_78) ;  /* 0x0000005800f88947 */ /* 0x002fea0003800000 */
.L_x_77:
[----:B------:R-:W-:Y:S01]  /*3ec0*/  UISETP.NE.AND UP1, UPT, UR15, 0x1, UPT ;  /* 0x000000010f00788c */ /* 0x000fe2000bf25270 */
[----:B------:R-:W-:Y:S01]  /*3ed0*/  PLOP3.LUT P2, PT, PT, PT, PT, 0x80, 0x8 ;  /* 0x000000000008781c */ /* 0x000fe20003f4f070 */
[----:B------:R-:W-:Y:S02]  /*3ee0*/  UIADD3 UR17, UPT, UPT, UR14, 0x1, URZ ;  /* 0x000000010e117890 */ /* 0x000fe4000fffe0ff */
[----:B------:R-:W-:Y:S02]  /*3ef0*/  ULEA UR22, UR14, UR12, 0x8 ;  /* 0x0000000c0e167291 */ /* 0x000fe4000f8e40ff */
[----:B------:R-:W-:Y:S01]  /*3f00*/  UISETP.NE.AND UP2, UPT, UR17, 0x18, UPT ;  /* 0x000000181100788c */ /* 0x000fe2000bf45270 */
[----:B------:R-:W-:Y:S01]  /*3f10*/  PLOP3.LUT P0, PT, PT, PT, UP1, 0x80, 0x8 ;  /* 0x000000000008781c */ /* 0x000fe20003f0f018 */
[----:B------:R-:W-:Y:S02]  /*3f20*/  ULEA UR24, UR14, UR11, 0x8 ;  /* 0x0000000b0e187291 */ /* 0x000fe4000f8e40ff */
[----:B------:R-:W-:Y:S02]  /*3f30*/  USEL UR13, URZ, 0x1, UP2 ;  /* 0x00000001ff0d7887 */ /* 0x000fe40009000000 */
[----:B------:R-:W-:Y:S02]  /*3f40*/  USEL UR17, UR17, URZ, UP2 ;  /* 0x000000ff11117287 */ /* 0x000fe40009000000 */
[----:B------:R-:W-:Y:S02]  /*3f50*/  UIADD3 UR7, UPT, UPT, UR7, 0xc0, URZ ;  /* 0x000000c007077890 */ /* 0x000fe4000fffe0ff */
[----:B------:R-:W-:Y:S01]  /*3f60*/  @UP1 ULEA UR4, UR17, UR6, 0x3 ;  /* 0x0000000611041291 */ /* 0x000fe2000f8e18ff */
[----:B------:R-:W-:Y:S01]  /*3f70*/  LOP3.LUT R8, R8, UR13, RZ, 0x3c, !PT ;  /* 0x0000000d08087c12 */ /* 0x000fe2000f8e3cff */
[----:B------:R-:W-:Y:S01]  /*3f80*/  UMOV UR23, 0xc0004010 ;  /* 0xc000401000177882 */ /* 0x000fe20000000000 */
[----:B------:R-:W-:Y:S01]  /*3f90*/  UMOV UR25, 0xc0004010 ;  /* 0xc000401000197882 */ /* 0x000fe20000000000 */
[----:B------:R-:W-:Y:S01]  /*3fa0*/  UIADD3 UR15, UPT, UPT, UR15, -0x1, URZ ;  /* 0xffffffff0f0f7890 */ /* 0x000fe2000fffe0ff */
[----:B-1----:R-:W-:Y:S01]  /*3fb0*/  @P0 SHF.L.U32 R0, R8, 0x1f, RZ ;  /* 0x0000001f08000819 */ /* 0x002fe200000006ff */
[----:B------:R-:W-:Y:S03]  /*3fc0*/  UMOV UR14, UR17 ;  /* 0x00000011000e7c82 */ /* 0x000fe60008000000 */
[----:B------:R2:W4:Y:S01]  /*3fd0*/  @P0 SYNCS.PHASECHK.TRANS64.TRYWAIT P2, [UR4], R0 ;  /* 0x00000000ff0005a7 */ /* 0x0005220008041104 */
[----:B------:R2:W-:Y:S01]  /*3fe0*/  UTCQMMA gdesc[UR24], gdesc[UR22], tmem[UR8], tmem[UR20], idesc[UR21], UP4 ;  /* 0x00ff1416180075ea */ /* 0x0005e2000a000308 */
[----:B------:R-:W-:Y:S01]  /*3ff0*/  UPLOP3.LUT UP4, UPT, UPT, UPT, UPT, 0x80, 0x8 ;  /* 0x000000000008789c */ /* 0x000fe20003f8f070 */
[----:B------:R2:W-:Y:S01]  /*4000*/  UTCBAR [UR7], URZ ;  /* 0x000000ff070073e9 */ /* 0x0005e200080000ff */
[----:B------:R-:W-:Y:S09]  /*4010*/  BRA.U UP0, `(.L_x_79) ;  /* 0xfffffffd008c7547 */ /* 0x000ff2000b83ffff */
.L_x_76:
[----:B------:R-:W-:Y:S01]  /*4020*/  UIADD3 UR18, UPT, UPT, UR18, 0x1, URZ ;  /* 0x0000000112127890 */ /* 0x000fe2000fffe0ff */
[C---:B------:R-:W-:Y:S01]  /*4030*/  ISETP.NE.AND P0, PT, R10.reuse, 0x2, PT ;  /* 0x000000020a00780c */ /* 0x040fe20003f05270 */
[----:B------:R-:W-:Y:S02]  /*4040*/  UIADD3 UR9, UPT, UPT, UR9, 0x1d0, URZ ;  /* 0x000001d009097890 */ /* 0x000fe4000fffe0ff */
[----:B------:R-:W-:Y:S01]  /*4050*/  UISETP.NE.AND UP0, UPT, UR18, 0x4, UPT ;  /* 0x000000041200788c */ /* 0x000fe2000bf05270 */
[----:B-12---:R-:W-:Y:S02]  /*4060*/  SEL R0, RZ, 0x1, P0 ;  /* 0x00000001ff007807 */ /* 0x006fe40000000000 */
[----:B------:R-:W-:Y:S01]  /*4070*/  SEL R10, R10, RZ, P0 ;  /* 0x000000ff0a0a7207 */ /* 0x000fe20000000000 */
[----:B------:R-:W-:Y:S01]  /*4080*/  USEL UR4, URZ, 0x1, UP0 ;  /* 0x00000001ff047887 */ /* 0x000fe20008000000 */
[----:B------:R-:W-:Y:S01]  /*4090*/  LOP3.LUT R9, R9, R0, RZ, 0x3c, !PT ;  /* 0x0000000009097212 */ /* 0x000fe200078e3cff */
[----:B------:R-:W-:Y:S01]  /*40a0*/  USEL UR18, UR18, URZ, UP0 ;  /* 0x000000ff12127287 */ /* 0x000fe20008000000 */
[----:B------:R1:W-:Y:S03]  /*40b0*/  UTCBAR [UR9], URZ ;  /* 0x000000ff090073e9 */ /* 0x0003e600080000ff */
[----:B------:R-:W-:Y:S01]  /*40c0*/  LOP3.LUT R11, R11, UR4, RZ, 0x3c, !PT ;  /* 0x000000040b0b7c12 */ /* 0x000fe2000f8e3cff */
[----:B------:R-:W-:Y:S07]  /*40d0*/  @P1 BRA `(.L_x_80) ;  /* 0xfffffff800dc1947 */ /* 0x000fee000383ffff */
[----:B------:R-:W2:Y:S01]  /*40e0*/  S2UR UR4, SR_CgaCtaId ;  /* 0x00000000000479c3 */ /* 0x000ea20000008800 */
[----:B------:R-:W-:Y:S01]  /*40f0*/  ELECT P0, URZ, PT ;  /* 0x0000000000ff782f */ /* 0x000fe20003800000 */
[----:B------:R-:W-:Y:S01]  /*4100*/  IMAD.MOV.U32 R0, RZ, RZ, 0x1 ;  /* 0x00000001ff007424 */ /* 0x000fe200078e00ff */
[----:B------:R-:W-:Y:S01]  /*4110*/  UIADD3 UR6, UPT, UPT, UR6, 0x1f0, URZ ;  /* 0x000001f006067890 */ /* 0x000fe2000fffe0ff */
[----:B------:R-:W-:Y:S01]  /*4120*/  SHF.L.U32 R3, R11, 0x1f, RZ ;  /* 0x0000001f0b037819 */ /* 0x000fe200000006ff */
[----:B------:R-:W-:-:S03]  /*4130*/  UMOV UR5, 0x40 ;  /* 0x0000004000057882 */ /* 0x000fc60000000000 */
[----:B------:R-:W-:Y:S01]  /*4140*/  UVIRTCOUNT.DEALLOC.SMPOOL 0x80 ;  /* 0x000000800000784c */ /* 0x000fe20000000000 */
[----:B--2---:R-:W-:Y:S02]  /*4150*/  ULEA UR4, UR4, UR5, 0x18 ;  /* 0x0000000504047291 */ /* 0x004fe4000f8ec0ff */
[----:B------:R-:W-:-:S07]  /*4160*/  ULEA UR5, UR18, UR6, 0x3 ;  /* 0x0000000612057291 */ /* 0x000fce000f8e18ff */
[----:B------:R2:W-:Y:S02]  /*4170*/  @P0 STS.U8 [UR4+0x1c], R0 ;  /* 0x00001c00ff000988 */ /* 0x0005e40008000004 */
[----:B------:R-:W3:Y:S02]  /*4180*/  SYNCS.PHASECHK.TRANS64.TRYWAIT P0, [UR5], R3 ;  /* 0x00000003ff0075a7 */ /* 0x000ee40008001105 */
[----:B--23--:R-:W-:Y:S05]  /*4190*/  @!P0 BRA `(.L_x_81) ;  /* 0x0000005800588947 */ /* 0x00cfea0003800000 */
.L_x_187:
[----:B------:R-:W-:-:S04]  /*41a0*/  UIADD3 UR7, UPT, UPT, UR18, 0x1, URZ ;  /* 0x0000000112077890 */ /* 0x000fc8000fffe0ff */
[----:B------:R-:W-:-:S04]  /*41b0*/  UISETP.NE.AND UP0, UPT, UR7, 0x4, UPT ;  /* 0x000000040700788c */ /* 0x000fc8000bf05270 */
[----:B------:R-:W-:Y:S02]  /*41c0*/  USEL UR8, URZ, 0x1, UP0 ;  /* 0x00000001ff087887 */ /* 0x000fe40008000000 */
[----:B------:R-:W-:-:S04]  /*41d0*/  USEL UR7, UR7, URZ, UP0 ;  /* 0x000000ff07077287 */ /* 0x000fc80008000000 */
[----:B------:R-:W-:Y:S01]  /*41e0*/  ULEA UR5, UR7, UR6, 0x3 ;  /* 0x0000000607057291 */ /* 0x000fe2000f8e18ff */
[----:B------:R-:W-:-:S04]  /*41f0*/  LOP3.LUT R2, R11, UR8, RZ, 0x3c, !PT ;  /* 0x000000080b027c12 */ /* 0x000fc8000f8e3cff */
[----:B--2---:R-:W-:-:S04]  /*4200*/  SHF.L.U32 R3, R2, 0x1f, RZ ;  /* 0x0000001f02037819 */ /* 0x004fc800000006ff */
[----:B------:R-:W2:Y:S02]  /*4210*/  SYNCS.PHASECHK.TRANS64.TRYWAIT P0, [UR5], R3 ;  /* 0x00000003ff0075a7 */ /* 0x000ea40008001105 */
[----:B--2---:R-:W-:Y:S05]  /*4220*/  @!P0 BRA `(.L_x_82) ;  /* 0x00000058004c8947 */ /* 0x004fea0003800000 */
.L_x_189:
        /* <DEDUP_REMOVED lines=9> */
.L_x_191:
[----:B------:R-:W-:-:S04]  /*42c0*/  UIADD3 UR7, UPT, UPT, UR7, 0x1, URZ ;  /* 0x0000000107077890 */ /* 0x000fc8000fffe0ff */
[----:B------:R-:W-:-:S04]  /*42d0*/  UISETP.NE.AND UP0, UPT, UR7, 0x4, UPT ;  /* 0x000000040700788c */ /* 0x000fc8000bf05270 */
[----:B------:R-:W-:Y:S02]  /*42e0*/  USEL UR5, URZ, 0x1, UP0 ;  /* 0x00000001ff057887 */ /* 0x000fe40008000000 */
[----:B------:R-:W-:-:S04]  /*42f0*/  USEL UR7, UR7, URZ, UP0 ;  /* 0x000000ff07077287 */ /* 0x000fc80008000000 */
[----:B------:R-:W-:Y:S01]  /*4300*/  ULEA UR7, UR7, UR6, 0x3 ;  /* 0x0000000607077291 */ /* 0x000fe2000f8e18ff */
[----:B--2---:R-:W-:-:S04]  /*4310*/  LOP3.LUT R3, R2, UR5, RZ, 0x3c, !PT ;  /* 0x0000000502037c12 */ /* 0x004fc8000f8e3cff */
[----:B------:R-:W-:-:S04]  /*4320*/  SHF.L.U32 R3, R3, 0x1f, RZ ;  /* 0x0000001f03037819 */ /* 0x000fc800000006ff */
[----:B------:R-:W2:Y:S02]  /*4330*/  SYNCS.PHASECHK.TRANS64.TRYWAIT P0, [UR7], R3 ;  /* 0x00000003ff0075a7 */ /* 0x000ea40008001107 */
[----:B--2---:R-:W-:Y:S05]  /*4340*/  @!P0 BRA `(.L_x_84) ;  /* 0x0000005800348947 */ /* 0x004fea0003800000 */
.L_x_193:
[----:B------:R-:W-:Y:S01]  /*4350*/  NOP ;  /* 0x0000000000007918 */ /* 0x000fe20000000000 */
[----:B--2---:R-:W2:Y:S01]  /*4360*/  LDS R0, [UR4+0x14] ;  /* 0x00001404ff007984 */ /* 0x004ea20008000800 */
[----:B------:R-:W-:Y:S01]  /*4370*/  ULOP3.LUT UR6, UR19, 0xffff, URZ, 0xc0, !UPT ;  /* 0x0000ffff13067892 */ /* 0x000fe2000f8ec0ff */
[----:B------:R-:W-:Y:S01]  /*4380*/  UMOV UR8, 0xffff ;  /* 0x0000ffff00087882 */ /* 0x000fe20000000000 */
[----:B------:R-:W-:Y:S02]  /*4390*/  UMOV UR5, 0x1 ;  /* 0x0000000100057882 */ /* 0x000fe40000000000 */
[----:B------:R-:W-:-:S04]  /*43a0*/  USHF.R.U32.HI UR6, URZ, 0x5, UR6 ;  /* 0x00000005ff067899 */ /* 0x000fc80008011606 */
[----:B------:R-:W-:Y:S02]  /*43b0*/  USHF.L.U32 UR8, UR8, UR6, URZ ;  /* 0x0000000608087299 */ /* 0x000fe400080006ff */
[----:B------:R-:W-:-:S04]  /*43c0*/  USHF.L.U32 UR5, UR5, UR6, URZ ;  /* 0x0000000605057299 */ /* 0x000fc800080006ff */
[----:B--2---:R-:W-:-:S04]  /*43d0*/  LOP3.LUT R0, R0, UR8, RZ, 0xc0, !PT ;  /* 0x0000000800007c12 */ /* 0x004fc8000f8ec0ff */
[----:B------:R-:W-:-:S13]  /*43e0*/  ISETP.NE.AND P0, PT, R0, UR8, PT ;  /* 0x0000000800007c0c */ /* 0x000fda000bf05270 */
[----:B------:R-:W-:Y:S05]  /*43f0*/  @P0 BRA `(.L_x_85) ;  /* 0x0000000000580947 */ /* 0x000fea0003800000 */
[----:B------:R-:W2:Y:S02]  /*4400*/  LDS R0, [UR4+0x18] ;  /* 0x00001804ff007984 */ /* 0x000ea40008000800 */
[----:B--2---:R-:W-:-:S04]  /*4410*/  LOP3.LUT R0, R0, UR5, RZ, 0xc0, !PT ;  /* 0x0000000500007c12 */ /* 0x004fc8000f8ec0ff */
[----:B------:R-:W-:-:S13]  /*4420*/  ISETP.NE.AND P0, PT, R0, UR5, PT ;  /* 0x0000000500007c0c */ /* 0x000fda000bf05270 */
[----:B------:R-:W-:Y:S05]  /*4430*/  @P0 BRA `(.L_x_86) ;  /* 0x00000000003c0947 */ /* 0x000fea0003800000 */
[----:B------:R-:W2:Y:S01]  /*4440*/  S2R R2, SR_LANEID ;  /* 0x0000000000027919 */ /* 0x000ea20000000000 */
[----:B------:R-:W-:Y:S01]  /*4450*/  ULOP3.LUT UR8, URZ, UR8, URZ, 0x33, !UPT ;  /* 0x00000008ff087292 */ /* 0x000fe2000f8e33ff */
[----:B------:R-:W-:Y:S01]  /*4460*/  LOP3.LUT R4, RZ, UR5, RZ, 0x33, !PT ;  /* 0x00000005ff047c12 */ /* 0x000fe2000f8e33ff */
[----:B------:R-:W-:Y:S02]  /*4470*/  VOTEU.ANY UR7, UPT, PT ;  /* 0x0000000000077886 */ /* 0x000fe400038e0100 */
[----:B------:R-:W-:Y:S01]  /*4480*/  UFLO.U32 UR7, UR7 ;  /* 0x00000007000772bd */ /* 0x000fe200080e0000 */
[----:B------:R-:W3:Y:S01]  /*4490*/  REDUX UR5, R4 ;  /* 0x00000000040573c4 */ /* 0x000ee20000000000 */
[----:B------:R-:W-:-:S06]  /*44a0*/  IMAD.U32 R0, RZ, RZ, UR8 ;  /* 0x00000008ff007e24 */ /* 0x000fcc000f8e00ff */
[----:B------:R1:W-:Y:S01]  /*44b0*/  UTCATOMSWS.AND URZ, UR8 ;  /* 0x0000000800ff79e3 */ /* 0x0003e20008000000 */
[----:B------:R-:W4:Y:S01]  /*44c0*/  REDUX UR6, R0 ;  /* 0x00000000000673c4 */ /* 0x000f220000000000 */
[----:B--2---:R-:W-:Y:S01]  /*44d0*/  ISETP.EQ.U32.AND P0, PT, R2, UR7, PT ;  /* 0x0000000702007c0c */ /* 0x004fe2000bf02070 */
[----:B---3--:R-:W-:Y:S01]  /*44e0*/  IMAD.U32 R2, RZ, RZ, UR5 ;  /* 0x00000005ff027e24 */ /* 0x008fe2000f8e00ff */
[----:B----4-:R-:W-:-:S11]  /*44f0*/  MOV R3, UR6 ;  /* 0x0000000600037c02 */ /* 0x010fd60008000f00 */
[----:B------:R1:W-:Y:S04]  /*4500*/  @P0 ATOMS.AND RZ, [UR4+0x14], R3 ;  /* 0x00001403ffff098c */ /* 0x0003e8000a800004 */
[----:B------:R1:W-:Y:S01]  /*4510*/  @P0 ATOMS.AND RZ, [UR4+0x18], R2 ;  /* 0x00001802ffff098c */ /* 0x0003e2000a800004 */
[----:B------:R-:W-:Y:S05]  /*4520*/  BRA `(.L_x_87) ;  /* 0x0000000000147947 */ /* 0x000fea0003800000 */
.L_x_86:
[----:B------:R-:W-:Y:S02]  /*4530*/  MOV R2, 0x4550 ;  /* 0x0000455000027802 */ /* 0x000fe40000000f00 */
[----:B-1--45:R-:W-:Y:S05]  /*4540*/  CALL.REL.NOINC `($__internal_0_$__cuda_sm10x_tcgen05_guardrail_trap_col_being_dealloced_not_returned_by_alloc) ;  /* 0x0000005800907944 */ /* 0x032fea0003c00000 */
[----:B------:R-:W-:Y:S05]  /*4550*/  BRA `(.L_x_87) ;  /* 0x0000000000087947 */ /* 0x000fea0003800000 */
.L_x_85:
[----:B------:R-:W-:Y:S02]  /*4560*/  MOV R2, 0x4580 ;  /* 0x0000458000027802 */ /* 0x000fe40000000f00 */
[----:B-1--45:R-:W-:Y:S05]  /*4570*/  CALL.REL.NOINC `($__internal_2_$__cuda_sm10x_tcgen05_guardrail_trap_unallocated_columns_being_dealloced) ;  /* 0x00000058009c7944 */ /* 0x032fea0003c00000 */
.L_x_87:
[----:B------:R-:W-:Y:S01]  /*4580*/  NOP ;  /* 0x0000000000007918 */ /* 0x000fe20000000000 */
[----:B-1----:R-:W-:Y:S05]  /*4590*/  EXIT ;  /* 0x000000000000794d */ /* 0x002fea0003800000 */
.L_x_69:
[----:B------:R-:W-:-:S09]  /*45a0*/  UISETP.NE.OR UP2, UPT, UR8, 0x3, !UP2 ;  /* 0x000000030800788c */ /* 0x000fd2000d745670 */
[----:B------:R-:W-:Y:S05]  /*45b0*/  BRA.U UP2, `(.L_x_88) ;  /* 0x0000000d02407547 */ /* 0x000fea000b800000 */
[----:B------:R-:W1:Y:S01]  /*45c0*/  LDC R0, c[0x0][0xb30] ;  /* 0x0002cc00ff007b82 */ /* 0x000e620000000800 */
[----:B------:R-:W2:Y:S01]  /*45d0*/  LDCU.64 UR8, c[0x0][0x888] ;  /* 0x00011100ff0877ac */ /* 0x000ea20008000a00 */
[----:B------:R-:W-:Y:S02]  /*45e0*/  HFMA2 R29, -RZ, RZ, 0, 0 ;  /* 0x00000000ff1d7431 */ /* 0x000fe400000001ff */
[----:B------:R-:W-:Y:S01]  /*45f0*/  IMAD.MOV.U32 R31, RZ, RZ, 0x1 ;  /* 0x00000001ff1f7424 */ /* 0x000fe200078e00ff */
[----:B------:R-:W-:Y:S01]  /*4600*/  MOV R23, 0x2000 ;  /* 0x0000200000177802 */ /* 0x000fe20000000f00 */
[----:B------:R-:W4:Y:S01]  /*4610*/  LDCU.64 UR4, c[0x0][0x890] ;  /* 0x00011200ff0477ac */ /* 0x000f220008000a00 */
[----:B------:R-:W-:Y:S01]  /*4620*/  IMAD.MOV.U32 R30, RZ, RZ, RZ ;  /* 0x000000ffff1e7224 */ /* 0x000fe200078e00ff */
[----:B------:R-:W3:Y:S01]  /*4630*/  LDC R19, c[0x0][0x370] ;  /* 0x0000dc00ff137b82 */ /* 0x000ee20000000800 */
[----:B------:R-:W-:Y:S01]  /*4640*/  UMOV UR7, 0x400 ;  /* 0x0000040000077882 */ /* 0x000fe20000000000 */
[----:B------:R-:W-:-:S02]  /*4650*/  UPLOP3.LUT UP1, UPT, UPT, UPT, UPT, 0x40, 0x4 ;  /* 0x000000000004789c */ /* 0x000fc40003f2e870 */
[----:B------:R-:W-:-:S04]  /*4660*/  ULEA UR7, UR37, UR7, 0x18 ;  /* 0x0000000725077291 */ /* 0x000fc8000f8ec0ff */
[----:B------:R-:W3:Y:S01]  /*4670*/  LDC R2, c[0x0][0xb0c] ;  /* 0x0002c300ff027b82 */ /* 0x000ee20000000800 */
[----:B------:R-:W-:Y:S02]  /*4680*/  UIADD3 UR13, UPT, UPT, UR7, 0x188, URZ ;  /* 0x00000188070d7890 */ /* 0x000fe4000fffe0ff */
[----:B--2---:R-:W-:Y:S02]  /*4690*/  UISETP.NE.U32.AND UP2, UPT, UR8, URZ, UPT ;  /* 0x000000ff0800728c */ /* 0x004fe4000bf45070 */
[----:B------:R-:W-:Y:S02]  /*46a0*/  UIADD3 UR17, UPT, UPT, UR7, 0x180, URZ ;  /* 0x0000018007117890 */ /* 0x000fe4000fffe0ff */
[----:B----4-:R-:W-:Y:S01]  /*46b0*/  UISETP.NE.U32.AND UP3, UPT, UR4, URZ, UPT ;  /* 0x000000ff0400728c */ /* 0x010fe2000bf65070 */
[----:B------:R-:W2:Y:S01]  /*46c0*/  LDC R18, c[0x0][0xb20] ;  /* 0x0002c800ff127b82 */ /* 0x000ea20000000800 */
[----:B-1----:R-:W-:Y:S01]  /*46d0*/  ISETP.NE.AND P1, PT, R0, 0x1, PT ;  /* 0x000000010000780c */ /* 0x002fe20003f25270 */
[----:B------:R-:W-:-:S02]  /*46e0*/  UISETP.NE.AND.EX UP2, UPT, UR9, URZ, UPT, UP2 ;  /* 0x000000ff0900728c */ /* 0x000fc4000bf45320 */
[----:B------:R-:W-:Y:S02]  /*46f0*/  UPRMT UR13, UR37, 0x654, UR13 ;  /* 0x00000654250d7896 */ /* 0x000fe4000800000d */
[----:B------:R-:W-:Y:S02]  /*4700*/  UISETP.NE.AND.EX UP3, UPT, UR5, URZ, UPT, UP3 ;  /* 0x000000ff0500728c */ /* 0x000fe4000bf65330 */
[----:B------:R-:W1:Y:S08]  /*4710*/  LDC.64 R32, c[0x0][0x348] ;  /* 0x0000d200ff207b82 */ /* 0x000e700000000a00 */
[----:B------:R-:W4:Y:S08]  /*4720*/  LDC.64 R16, c[0x0][0xb10] ;  /* 0x0002c400ff107b82 */ /* 0x000f300000000a00 */
[----:B------:R-:W1:Y:S08]  /*4730*/  LDC.64 R6, c[0x0][0xb18] ;  /* 0x0002c600ff067b82 */ /* 0x000e700000000a00 */
[----:B------:R-:W1:Y:S08]  /*4740*/  LDC.64 R4, c[0x0][0xb28] ;  /* 0x0002ca00ff047b82 */ /* 0x000e700000000a00 */
[----:B--23--:R-:W1:Y:S02]  /*4750*/  LDC R22, c[0x0][0x374] ;  /* 0x0000dd00ff167b82 */ /* 0x00ce640000000800 */
.L_x_97:
[C---:B------:R-:W-:Y:S02]  /*4760*/  LEA R0, R30.reuse, UR7, 0x3 ;  /* 0x000000071e007c11 */ /* 0x040fe4000f8e18ff */
[----:B------:R-:W-:Y:S02]  /*4770*/  SHF.L.U32 R3, R29, 0x1f, RZ ;  /* 0x0000001f1d037819 */ /* 0x000fe400000006ff */
[----:B------:R-:W-:Y:S02]  /*4780*/  LEA R24, R30, UR7, 0x4 ;  /* 0x000000071e187c11 */ /* 0x000fe4000f8e20ff */
[----:B--2---:R-:W2:Y:S02]  /*4790*/  SYNCS.PHASECHK.TRANS64.TRYWAIT P0, [R0+URZ+0x1b0], R3 ;  /* 0x0001b003000075a7 */ /* 0x004ea400080011ff */
[----:B--2---:R-:W-:Y:S05]  /*47a0*/  @!P0 BRA `(.L_x_89) ;  /* 0x0000005400348947 */ /* 0x004fea0003800000 */
.L_x_194:
[----:B------:R-:W-:Y:S01]  /*47b0*/  ISETP.GE.AND P0, PT, R72, 0x1, PT ;  /* 0x000000014800780c */ /* 0x000fe20003f06270 */
[----:B------:R-:W3:Y:S01]  /*47c0*/  LDS.128 R24, [R24+0x240] ;  /* 0x0002400018187984 */ /* 0x000ee20000000c00 */
[----:B--2---:R-:W-:Y:S01]  /*47d0*/  VIADD R0, R0, 0x1c0 ;  /* 0x000001c000007836 */ /* 0x004fe20000000000 */
[----:B------:R-:W-:Y:S01]  /*47e0*/  @!PT LDS RZ, [RZ] ;  /* 0x00000000fffff984 */ /* 0x000fe20000000800 */
[----:B------:R-:W-:Y:S01]  /*47f0*/  @!PT LDS RZ, [RZ] ;  /* 0x00000000fffff984 */ /* 0x000fe20000000800 */
[----:B------:R-:W-:Y:S01]  /*4800*/  @!PT LDS RZ, [RZ] ;  /* 0x00000000fffff984 */ /* 0x000fe20000000800 */
[----:B------:R-:W-:Y:S01]  /*4810*/  @!PT LDS RZ, [RZ] ;  /* 0x00000000fffff984 */ /* 0x000fe20000000800 */
[----:B------:R2:W-:Y:S06]  /*4820*/  MEMBAR.ALL.CTA ;  /* 0x0000000000007992 */ /* 0x0005ec0000008000 */
[----:B--2---:R-:W2:Y:S01]  /*4830*/  FENCE.VIEW.ASYNC.S ;  /* 0x00000000000073c6 */ /* 0x004ea20000000000 */
[----:B------:R-:W-:Y:S04]  /*4840*/  PRMT R0, RZ, 0x654, R0 ;  /* 0x00000654ff007816 */ /* 0x000fe80000000000 */
[----:B--2---:R2:W-:Y:S01]  /*4850*/  SYNCS.ARRIVE.TRANS64.RED.A1T0 RZ, [R0+URZ], RZ ;  /* 0x000000ff00ff79a7 */ /* 0x0045e200081004ff */
[----:B---3--:R-:W-:Y:S11]  /*4860*/  LOP3.LUT P3, RZ, R26, 0x1, RZ, 0xc0, !PT ;  /* 0x000000011aff7812 */ /* 0x008ff6000786c0ff */
[----:B------:R-:W-:Y:S02]  /*4870*/  @!UPT UIADD3 URZ, UPT, UPT, URZ, URZ, URZ ;  /* 0x000000fffffff290 */ /* 0x000fe4000fffe0ff */
[----:B------:R-:W-:Y:S02]  /*4880*/  @P3 MOV R13, R24 ;  /* 0x00000018000d3202 */ /* 0x000fe40000000f00 */
[----:B------:R-:W-:Y:S01]  /*4890*/  @P3 LOP3.LUT R8, R25, 0xffff, RZ, 0xc0, !PT ;  /* 0x0000ffff19083812 */ /* 0x000fe200078ec0ff */
[----:B--2---:R-:W-:Y:S06]  /*48a0*/  @!P0 BRA `(.L_x_90) ;  /* 0x0000000000a48947 */ /* 0x004fec0003800000 */
[----:B-1----:R-:W-:Y:S01]  /*48b0*/  IMAD.HI.U32 R35, R22, R7, RZ ;  /* 0x0000000716237227 */ /* 0x002fe200078e00ff */
[----:B------:R-:W-:Y:S02]  /*48c0*/  ISETP.NE.AND P0, PT, R6, 0x1, PT ;  /* 0x000000010600780c */ /* 0x000fe40003f05270 */
[----:B------:R-:W-:Y:S01]  /*48d0*/  ISETP.NE.AND P2, PT, R72, 0x1, PT ;  /* 0x000000014800780c */ /* 0x000fe20003f45270 */
[----:B----4-:R-:W-:Y:S01]  /*48e0*/  IMAD.HI.U32 R34, R19, R16, RZ ;  /* 0x0000001013227227 */ /* 0x010fe200078e00ff */
[----:B------:R-:W-:Y:S02]  /*48f0*/  SHF.R.U32.HI R35, RZ, R18, R35 ;  /* 0x00000012ff237219 */ /* 0x000fe40000011623 */
[----:B------:R-:W-:Y:S01]  /*4900*/  ISETP.NE.AND P4, PT, R2, 0x1, PT ;  /* 0x000000010200780c */ /* 0x000fe20003f85270 */
[----:B------:R-:W-:Y:S01]  /*4910*/  IMAD.HI.U32 R36, R13, R16, RZ ;  /* 0x000000100d247227 */ /* 0x000fe200078e00ff */
[----:B------:R-:W-:Y:S02]  /*4920*/  SHF.R.U32.HI R34, RZ, R17, R34 ;  /* 0x00000011ff227219 */ /* 0x000fe40000011622 */
[----:B------:R-:W-:Y:S01]  /*4930*/  SEL R3, R22, R35, !P0 ;  /* 0x0000002316037207 */ /* 0x000fe20004000000 */
[C---:B------:R-:W-:Y:S01]  /*4940*/  IMAD.HI.U32 R35, R8.reuse, R7, RZ ;  /* 0x0000000708237227 */ /* 0x040fe200078e00ff */
[----:B------:R-:W-:Y:S02]  /*4950*/  SEL R11, R19, R34, !P4 ;  /* 0x00000022130b7207 */ /* 0x000fe40006000000 */
[----:B------:R-:W-:Y:S01]  /*4960*/  SHF.R.U32.HI R36, RZ, R17, R36 ;  /* 0x00000011ff247219 */ /* 0x000fe20000011624 */
[----:B------:R-:W-:Y:S01]  /*4970*/  IMAD.HI.U32 R38, R3, R4, RZ ;  /* 0x0000000403267227 */ /* 0x000fe200078e00ff */
[----:B------:R-:W-:Y:S03]  /*4980*/  SHF.R.U32.HI R35, RZ, R18, R35 ;  /* 0x00000012ff237219 */ /* 0x000fe60000011623 */
[----:B------:R-:W-:Y:S01]  /*4990*/  IMAD.HI.U32 R34, R11, R4, RZ ;  /* 0x000000040b227227 */ /* 0x000fe200078e00ff */
[----:B------:R-:W-:Y:S02]  /*49a0*/  @P2 SHF.R.U32.HI R3, RZ, R5, R38 ;  /* 0x00000005ff032219 */ /* 0x000fe40000011626 */
[----:B------:R-:W-:Y:S02]  /*49b0*/  SEL R9, R8, R35, !P0 ;  /* 0x0000002308097207 */ /* 0x000fe40004000000 */
[----:B------:R-:W-:Y:S01]  /*49c0*/  @P2 SHF.R.U32.HI R11, RZ, R5, R34 ;  /* 0x00000005ff0b2219 */ /* 0x000fe20000011622 */
[C---:B------:R-:W-:Y:S01]  /*49d0*/  IMAD R10, R72.reuse, R3, RZ ;  /* 0x00000003480a7224 */ /* 0x040fe200078e02ff */
[----:B------:R-:W-:Y:S01]  /*49e0*/  SEL R3, R13, R36, !P4 ;  /* 0x000000240d037207 */ /* 0x000fe20006000000 */
[C---:B------:R-:W-:Y:S03]  /*49f0*/  IMAD.HI.U32 R14, R9.reuse, R4, RZ ;  /* 0x00000004090e7227 */ /* 0x040fe600078e00ff */
[----:B------:R-:W-:Y:S01]  /*4a00*/  ISETP.GE.AND P0, PT, R9, R10, PT ;  /* 0x0000000a0900720c */ /* 0x000fe20003f06270 */
[C---:B------:R-:W-:Y:S01]  /*4a10*/  IMAD R12, R72.reuse, R11, RZ ;  /* 0x0000000b480c7224 */ /* 0x040fe200078e02ff */
[-C--:B------:R-:W-:Y:S04]  /*4a20*/  SHF.R.U32.HI R14, RZ, R5.reuse, R14 ;  /* 0x00000005ff0e7219 */ /* 0x080fe8000001160e */
[----:B------:R-:W-:Y:S02]  /*4a30*/  ISETP.GE.OR P0, PT, R3, R12, P0 ;  /* 0x0000000c0300720c */ /* 0x000fe40000706670 */
[----:B------:R-:W-:Y:S05]  /*4a40*/  SEL R15, R9, R14, !P2 ;  /* 0x0000000e090f7207 */ /* 0x000fea0005000000 */
[----:B------:R-:W-:Y:S04]  /*4a50*/  IMAD.MOV R14, RZ, RZ, -R15 ;  /* 0x000000ffff0e7224 */ /* 0x000fe800078e0a0f */
[----:B------:R-:W-:Y:S02]  /*4a60*/  IMAD R14, R72, R14, R9 ;  /* 0x0000000e480e7224 */ /* 0x000fe400078e0209 */
[C---:B------:R-:W-:Y:S05]  /*4a70*/  @!P0 IMAD.HI.U32 R10, R3.reuse, R4, RZ ;  /* 0x00000004030a8227 */ /* 0x040fea00078e00ff */
[----:B------:R-:W-:Y:S04]  /*4a80*/  @!P0 SHF.R.U32.HI R10, RZ, R5, R10 ;  /* 0x00000005ff0a8219 */ /* 0x000fe8000001160a */
[----:B------:R-:W-:Y:S01]  /*4a90*/  @!P0 SEL R0, R3, R10, !P2 ;  /* 0x0000000a03008207 */ /* 0x000fe20005000000 */
[----:B------:R-:W-:Y:S03]  /*4aa0*/  IMAD.MOV R10, RZ, RZ, -R3 ;  /* 0x000000ffff0a7224 */ /* 0x000fe600078e0a03 */
[----:B------:R-:W-:Y:S01]  /*4ab0*/  @!P0 IADD3 R15, PT, PT, R15, -R0, RZ ;  /* 0x800000000f0f8210 */ /* 0x000fe20007ffe0ff */
[----:B------:R-:W-:Y:S01]  /*4ac0*/  @!P0 IMAD R0, R11, R14, R0 ;  /* 0x0000000e0b008224 */ /* 0x000fe200078e0200 */
[----:B------:R-:W-:Y:S01]  /*4ad0*/  IADD3 R11, PT, PT, -R9, RZ, RZ ;  /* 0x000000ff090b7210 */ /* 0x000fe20007ffe1ff */
[----:B------:R-:W-:Y:S02]  /*4ae0*/  IMAD R13, R2, R10, R13 ;  /* 0x0000000a020d7224 */ /* 0x000fe400078e020d */
[----:B------:R-:W-:Y:S02]  /*4af0*/  @!P0 IMAD R9, R15, R72, R3 ;  /* 0x000000480f098224 */ /* 0x000fe400078e0203 */
[----:B------:R-:W-:Y:S02]  /*4b00*/  @!P0 IMAD.MOV.U32 R3, RZ, RZ, R0 ;  /* 0x000000ffff038224 */ /* 0x000fe400078e0000 */
[----:B------:R-:W-:Y:S02]  /*4b10*/  IMAD R8, R6, R11, R8 ;  /* 0x0000000b06087224 */ /* 0x000fe400078e0208 */
[----:B------:R-:W-:Y:S02]  /*4b20*/  IMAD R13, R3, R2, R13 ;  /* 0x00000002030d7224 */ /* 0x000fe400078e020d */
[----:B------:R-:W-:Y:S02]  /*4b30*/  IMAD R8, R9, R6, R8 ;  /* 0x0000000609087224 */ /* 0x000fe400078e0208 */
.L_x_90:
[----:B------:R-:W-:Y:S05]  /*4b40*/  BRA.U UP1, `(.L_x_91) ;  /* 0x0000000101107547 */ /* 0x000fea000b800000 */
[----:B------:R-:W-:Y:S04]  /*4b50*/  MOV R0, UR6 ;  /* 0x0000000600007c02 */ /* 0x000fe80008000f00 */
[----:B------:R-:W-:Y:S04]  /*4b60*/  SHF.L.U32 R3, R0, 0x1f, RZ ;  /* 0x0000001f00037819 */ /* 0x000fe800000006ff */
[----:B------:R-:W2:Y:S02]  /*4b70*/  SYNCS.PHASECHK.TRANS64.TRYWAIT P0, [UR7+0x1a8], R3 ;  /* 0x0001a803ff0075a7 */ /* 0x000ea40008001107 */
[----:B--2---:R-:W-:Y:S05]  /*4b80*/  @!P0 BRA `(.L_x_92) ;  /* 0x0000005000508947 */ /* 0x004fea0003800000 */
.L_x_91:
[----:B------:R-:W-:Y:S02]  /*4b90*/  R2UR UR19, R21 ;  /* 0x00000000151372ca */ /* 0x000fe400000e0000 */
[----:B------:R-:W-:Y:S02]  /*4ba0*/  R2UR UR18, R20 ;  /* 0x00000000141272ca */ /* 0x000fe400000e0000 */
[----:B------:R-:W-:Y:S02]  /*4bb0*/  ISETP.NE.U32.AND P2, PT, RZ, UR4, PT ;  /* 0x00000004ff007c0c */ /* 0x000fe4000bf45070 */
[----:B------:R-:W-:Y:S02]  /*4bc0*/  SHF.L.U32 R12, R31, 0x1f, RZ ;  /* 0x0000001f1f0c7819 */ /* 0x000fe400000006ff */
[----:B------:R-:W-:Y:S05]  /*4bd0*/  ISETP.NE.AND.EX P2, PT, RZ, UR5, PT, P2 ;  /* 0x00000005ff007c0c */ /* 0x000fea000bf45320 */
[----:B------:R-:W-:Y:S02]  /*4be0*/  USHF.L.U32 UR19, UR19, 0x7, URZ ;  /* 0x0000000713137899 */ /* 0x000fe400080006ff */
[----:B------:R-:W-:Y:S01]  /*4bf0*/  USHF.L.U32 UR18, UR18, 0x7, URZ ;  /* 0x0000000712127899 */ /* 0x000fe200080006ff */
[----:B------:R-:W-:Y:S11]  /*4c00*/  BRA.U !UP3, `(.L_x_93) ;  /* 0x000000010b347547 */ /* 0x000ff6000b800000 */
[----:B------:R-:W-:Y:S01]  /*4c10*/  UPLOP3.LUT UP0, UPT, UPT, UPT, UP2, 0x80, 0x8 ;  /* 0x000000000008789c */ /* 0x000fe20003f0f020 */
[----:B--2---:R-:W-:Y:S02]  /*4c20*/  HFMA2 R0, -RZ, RZ, 0, 5.9604644775390625e-08 ;  /* 0x00000001ff007431 */ /* 0x004fe400000001ff */
[----:B------:R-:W-:Y:S03]  /*4c30*/  IMAD.MOV.U32 R171, RZ, RZ, 0x1 ;  /* 0x00000001ffab7424 */ /* 0x000fe600078e00ff */
[----:B------:R-:W-:Y:S05]  /*4c40*/  PLOP3.LUT P0, PT, PT, PT, UP0, 0x80, 0x8 ;  /* 0x000000000008781c */ /* 0x000fea0003f0f008 */
[----:B------:R-:W2:Y:S01]  /*4c50*/  @UP0 LDCU.64 UR10, c[0x0][0x888] ;  /* 0x00011100ff0a07ac */ /* 0x000ea20008000a00 */
[----:B------:R-:W-:Y:S07]  /*4c60*/  @UP0 UIMAD UR8, UR36, UR4, URZ ;  /* 0x00000004240802a4 */ /* 0x000fee000f8e02ff */
[----:B------:R-:W-:Y:S01]  /*4c70*/  @!P0 PRMT R171, R0, 0x7610, R171 ;  /* 0x0000761000ab8816 */ /* 0x000fe200000000ab */
[----:B--2---:R-:W-:Y:S03]  /*4c80*/  @UP0 UIMAD.WIDE UR10, UR8, 0x4, UR10 ;  /* 0x00000004080a08a5 */ /* 0x004fe6000f8e020a */
[----:B------:R-:W2:Y:S03]  /*4c90*/  @!UP0 LDCU UR8, c[0x0][0x880] ;  /* 0x00011000ff0887ac */ /* 0x000ea60008000800 */
[----:B------:R-:W-:Y:S01]  /*4ca0*/  IMAD.U32 R10, RZ, RZ, UR10 ;  /* 0x0000000aff0a7e24 */ /* 0x000fe2000f8e00ff */
[----:B------:R-:W-:Y:S05]  /*4cb0*/  MOV R11, UR11 ;  /* 0x0000000b000b7c02 */ /* 0x000fea0008000f00 */
[----:B-----5:R3:W5:Y:S02]  /*4cc0*/  @P0 LDG.E R81, desc[UR46][R10.64] ;  /* 0x0000002e0a510981 */ /* 0x020764000c1e1900 */
[----:B--23--:R-:W-:Y:S07]  /*4cd0*/  @!P0 IMAD.U32 R81, RZ, RZ, UR8 ;  /* 0x00000008ff518e24 */ /* 0x00cfee000f8e00ff */
.L_x_93:
[----:B-----5:R-:W-:Y:S01]  /*4ce0*/  @!P2 FSETP.EQ.AND P0, PT, R81, RZ, PT ;  /* 0x000000ff5100a20b */ /* 0x020fe20003f02000 */
[----:B------:R-:W-:Y:S01]  /*4cf0*/  @!UPT UIADD3 URZ, UPT, UPT, URZ, URZ, URZ ;  /* 0x000000fffffff290 */ /* 0x000fe2000fffe0ff */
[----:B------:R-:W-:Y:S11]  /*4d00*/  @!P2 BRA `(.L_x_94) ;  /* 0x000000000014a947 */ /* 0x000ff60003800000 */
[----:B------:R-:W-:Y:S02]  /*4d10*/  LOP3.LUT P2, RZ, R171, 0xff, RZ, 0xc0, !PT ;  /* 0x000000ffabff7812 */ /* 0x000fe4000784c0ff */
[----:B------:R-:W-:Y:S04]  /*4d20*/  PLOP3.LUT P0, PT, PT, PT, UP0, 0x80, 0x8 ;  /* 0x000000000008781c */ /* 0x000fe80003f0f008 */
[----:B------:R-:W-:Y:S07]  /*4d30*/  PLOP3.LUT P0, PT, P0, PT, PT, 0x8, 0x80 ;  /* 0x000000000080781c */ /* 0x000fee000070e170 */
[----:B------:R-:W-:Y:S11]  /*4d40*/  @P2 FSETP.EQ.AND P0, PT, R81, RZ, PT ;  /* 0x000000ff5100220b */ /* 0x000ff60003f02000 */
[----:B------:R-:W-:Y:S02]  /*4d50*/  @!UPT UIADD3 URZ, UPT, UPT, URZ, URZ, URZ ;  /* 0x000000fffffff290 */ /* 0x000fe4000fffe0ff */
.L_x_94:
[----:B------:R-:W3:Y:S01]  /*4d60*/  SYNCS.PHASECHK.TRANS64.TRYWAIT P2, [UR7+0x190], R12 ;  /* 0x0001900cff0075a7 */ /* 0x000ee20008041107 */
[----:B------:R-:W-:Y:S04]  /*4d70*/  ELECT P4, URZ, PT ;  /* 0x0000000000ff782f */ /* 0x000fe80003880000 */
[----:B------:R-:W-:Y:S11]  /*4d80*/  PLOP3.LUT P4, PT, P0, P4, PT, 0xf2, 0x2f ;  /* 0x00000000002f781c */ /* 0x000ff60000789e72 */
[----:B------:R-:W-:Y:S02]  /*4d90*/  @!UPT UIADD3 URZ, UPT, UPT, URZ, URZ, URZ ;  /* 0x000000fffffff290 */ /* 0x000fe4000fffe0ff */
[----:B-1----:R-:W-:Y:S05]  /*4da0*/  @!P4 IADD3 R21, P0, PT, R32, 0x580, RZ ;  /* 0x000005802015c810 */ /* 0x002fea0007f1e0ff */
[----:B------:R-:W-:Y:S01]  /*4db0*/  @!P4 IMAD.X R20, RZ, RZ, R33, P0 ;  /* 0x000000ffff14c224 */ /* 0x000fe200000e0621 */
[----:B---3--:R-:W-:Y:S07]  /*4dc0*/  @!P2 BRA `(.L_x_95) ;  /* 0x0000004c00d8a947 */ /* 0x008fee0003800000 */
.L_x_197:
[----:B------:R-:W3:Y:S01]  /*4dd0*/  LDC.64 R14, c[0x0][0xb10] ;  /* 0x0002c400ff0e7b82 */ /* 0x000ee20000000a00 */
[----:B------:R-:W-:Y:S01]  /*4de0*/  @!P4 R2UR UR8, R20 ;  /* 0x000000001408c2ca */ /* 0x000fe200000e0000 */
[----:B------:R-:W-:Y:S01]  /*4df0*/  VOTEU.ALL UP1, P4 ;  /* 0x0000000000ff7886 */ /* 0x000fe20002020000 */
[----:B------:R-:W-:Y:S01]  /*4e00*/  @!P4 R2UR UR9, R21 ;  /* 0x000000001509c2ca */ /* 0x000fe200000e0000 */
[----:B------:R-:W-:Y:S01]  /*4e10*/  UMOV UR10, 0x0 ;  /* 0x00000000000a7882 */ /* 0x000fe20000000000 */
[----:B------:R-:W-:Y:S03]  /*4e20*/  UMOV UR11, 0x10000000 ;  /* 0x10000000000b7882 */ /* 0x000fe60000000000 */
[----:B------:R-:W5:Y:S01]  /*4e30*/  LDC.64 R10, c[0x0][0xb18] ;  /* 0x0002c600ff0a7b82 */ /* 0x000f620000000a00 */
[----:B------:R-:W-:Y:S01]  /*4e40*/  @!UP1 UIADD3 UR16, UPT, UPT, UR7, 0x400, URZ ;  /* 0x0000040007109890 */ /* 0x000fe2000fffe0ff */
[----:B------:R-:W-:Y:S01]  /*4e50*/  @P3 SHF.R.U32.HI R28, RZ, 0x10, R25 ;  /* 0x00000010ff1c3819 */ /* 0x000fe20000011619 */
[----:B------:R-:W-:Y:S01]  /*4e60*/  VOTEU.ALL UP1, P4 ;  /* 0x0000000000ff7886 */ /* 0x000fe20002020000 */
[----:B------:R-:W-:Y:S01]  /*4e70*/  UMOV UR20, UR36 ;  /* 0x0000002400147c82 */ /* 0x000fe20008000000 */
[----:B------:R-:W-:Y:S03]  /*4e80*/  VIADD R30, R30, 0x1 ;  /* 0x000000011e1e7836 */ /* 0x000fe60000000000 */
[----:B--2---:R-:W2:Y:S01]  /*4e90*/  @!P1 LDC R0, c[0x0][0xb20] ;  /* 0x0002c800ff009b82 */ /* 0x004ea20000000800 */
[----:B------:R-:W-:Y:S01]  /*4ea0*/  IMAD.U32 R21, RZ, RZ, UR8 ;  /* 0x00000008ff157e24 */ /* 0x000fe2000f8e00ff */
[----:B------:R-:W-:Y:S06]  /*4eb0*/  UPRMT UR8, UR37, 0x654, UR17 ;  /* 0x0000065425087896 */ /* 0x000fec0008000011 */
[----:B-1----:R-:W1:Y:S01]  /*4ec0*/  @!P1 LDC R3, c[0x0][0xb0c] ;  /* 0x0002c300ff039b82 */ /* 0x002e620000000800 */
[----:B------:R-:W-:Y:S01]  /*4ed0*/  IMAD.U32 R20, RZ, RZ, UR9 ;  /* 0x00000009ff147e24 */ /* 0x000fe2000f8e00ff */
[----:B------:R-:W-:Y:S04]  /*4ee0*/  @!P4 R2UR UR15, R21 ;  /* 0x00000000150fc2ca */ /* 0x000fe800000e0000 */
[----:B------:R-:W-:Y:S01]  /*4ef0*/  @!P4 R2UR UR14, R20 ;  /* 0x00000000140ec2ca */ /* 0x000fe200000e0000 */
[----:B------:R-:W-:Y:S11]  /*4f00*/  @!P4 IMAD.MOV.U32 R20, RZ, RZ, 0x2000 ;  /* 0x00002000ff14c424 */ /* 0x000ff600078e00ff */
[----:B------:R-:W-:Y:S01]  /*4f10*/  @!UPT UIADD3 URZ, UPT, UPT, URZ, URZ, URZ ;  /* 0x000000fffffff290 */ /* 0x000fe2000fffe0ff */
[----:B------:R1:W-:Y:S01]  /*4f20*/  @!UP1 UTMALDG.3D [UR16], [UR14], desc[UR10] ;  /* 0x00000a100e0095b4 */ /* 0x0003e20008011000 */
[----:B------:R1:W-:Y:S02]  /*4f30*/  @!P4 SYNCS.ARRIVE.TRANS64.RED.A0TR RZ, [UR7+0x180], R20 ;  /* 0x00018014ffffc9a7 */ /* 0x0003e40008300407 */
[----:B-1----:R-:W-:Y:S01]  /*4f40*/  @!P1 ISETP.NE.AND P2, PT, R3, 0x1, PT ;  /* 0x000000010300980c */ /* 0x002fe20003f45270 */
[C---:B---3--:R-:W-:Y:S01]  /*4f50*/  @!P1 IMAD.HI.U32 R14, R13.reuse, R14, RZ ;  /* 0x0000000e0d0e9227 */ /* 0x048fe200078e00ff */
[----:B-----5:R-:W-:Y:S03]  /*4f60*/  @!P1 ISETP.NE.AND P0, PT, R10, 0x1, PT ;  /* 0x000000010a00980c */ /* 0x020fe60003f05270 */
[C---:B------:R-:W-:Y:S01]  /*4f70*/  @!P1 IMAD.HI.U32 R11, R8.reuse, R11, RZ ;  /* 0x0000000b080b9227 */ /* 0x040fe200078e00ff */
[----:B------:R-:W-:Y:S04]  /*4f80*/  @!P1 SHF.R.U32.HI R14, RZ, R15, R14 ;  /* 0x0000000fff0e9219 */ /* 0x000fe8000001160e */
[----:B--2---:R-:W-:Y:S01]  /*4f90*/  @!P1 SHF.R.U32.HI R9, RZ, R0, R11 ;  /* 0x00000000ff099219 */ /* 0x004fe2000001160b */
[----:B------:R-:W-:Y:S01]  /*4fa0*/  SYNCS.ARRIVE.TRANS64.RED.A1T0 RZ, [UR8], RZ ;  /* 0x000000ffffff79a7 */ /* 0x000fe20008100408 */
[----:B------:R-:W-:Y:S02]  /*4fb0*/  @!P1 SEL R14, R13, R14, !P2 ;  /* 0x0000000e0d0e9207 */ /* 0x000fe40005000000 */
[----:B------:R-:W-:Y:S01]  /*4fc0*/  @!P1 SEL R9, R8, R9, !P0 ;  /* 0x0000000908099207 */ /* 0x000fe20004000000 */
[----:B------:R-:W1:Y:S04]  /*4fd0*/  SYNCS.PHASECHK.TRANS64.TRYWAIT P5, [UR7+0x198], R12 ;  /* 0x0001980cff0075a7 */ /* 0x000e6800080a1107 */
[----:B------:R-:W-:Y:S02]  /*4fe0*/  @!P1 IMAD.IADD R0, R9, 0x1, -R14 ;  /* 0x0000000109009824 */ /* 0x000fe400078e0a0e */
[----:B------:R-:W-:Y:S02]  /*4ff0*/  @!P1 IMAD.IADD R9, R14, 0x1, -R9 ;  /* 0x000000010e099824 */ /* 0x000fe400078e0a09 */
[----:B------:R-:W-:Y:S02]  /*5000*/  @!P1 IMAD R13, R0, R3, R13 ;  /* 0x00000003000d9224 */ /* 0x000fe400078e020d */
[----:B------:R-:W-:Y:S01]  /*5010*/  @!P1 IMAD R8, R9, R10, R8 ;  /* 0x0000000a09089224 */ /* 0x000fe200078e0208 */
[----:B-1----:R-:W-:Y:S06]  /*5020*/  @!P5 BRA `(.L_x_96) ;  /* 0x0000004c0058d947 */ /* 0x002fec0003800000 */
.L_x_199:
[----:B-1----:R-:W-:Y:S01]  /*5030*/  @!P4 IADD3 R3, P0, PT, R32, 0x580, RZ ;  /* 0x000005802003c810 */ /* 0x002fe20007f1e0ff */
[----:B------:R-:W-:Y:S01]  /*5040*/  VOTEU.ALL UP1, P4 ;  /* 0x0000000000ff7886 */ /* 0x000fe20002020000 */
[----:B------:R-:W-:Y:S01]  /*5050*/  UMOV UR20, 0x0 ;  /* 0x0000000000147882 */ /* 0x000fe20000000000 */
[----:B------:R-:W-:Y:S01]  /*5060*/  UMOV UR21, 0x10000000 ;  /* 0x1000000000157882 */ /* 0x000fe20000000000 */
[----:B------:R-:W-:Y:S01]  /*5070*/  @!P4 R2UR UR9, R3 ;  /* 0x000000000309c2ca */ /* 0x000fe200000e0000 */
[----:B------:R-:W-:Y:S01]  /*5080*/  @!P4 IMAD.X R0, RZ, RZ, R33, P0 ;  /* 0x000000ffff00c224 */ /* 0x000fe200000e0621 */
[----:B------:R-:W-:Y:S01]  /*5090*/  @!UP1 UIADD3 UR10, UPT, UPT, UR18, 0x40, URZ ;  /* 0x00000040120a9890 */ /* 0x000fe2000fffe0ff */
[----:B------:R-:W-:Y:S01]  /*50a0*/  ISETP.NE.AND P0, PT, R30, 0x2, PT ;  /* 0x000000021e00780c */ /* 0x000fe20003f05270 */
[----:B------:R-:W-:Y:S01]  /*50b0*/  UMOV UR11, UR19 ;  /* 0x00000013000b7c82 */ /* 0x000fe20008000000 */
[----:B------:R-:W-:Y:S01]  /*50c0*/  UMOV UR12, UR36 ;  /* 0x00000024000c7c82 */ /* 0x000fe20008000000 */
[----:B------:R-:W-:Y:S01]  /*50d0*/  @!P4 R2UR UR8, R0 ;  /* 0x000000000008c2ca */ /* 0x000fe200000e0000 */
[----:B------:R-:W-:Y:S01]  /*50e0*/  IMAD.IADD R20, R8, 0x1, R147 ;  /* 0x0000000108147824 */ /* 0x000fe200078e0293 */
[----:B------:R-:W-:Y:S01]  /*50f0*/  @P3 R2UR UR36, R28 ;  /* 0x000000001c2432ca */ /* 0x000fe200000e0000 */
[----:B------:R-:W-:Y:S01]  /*5100*/  IMAD.IADD R21, R13, 0x1, R170 ;  /* 0x000000010d157824 */ /* 0x000fe200078e02aa */
[----:B------:R-:W-:Y:S02]  /*5110*/  SEL R0, RZ, 0x1, P0 ;  /* 0x00000001ff007807 */ /* 0x000fe40000000000 */
[----:B------:R-:W-:Y:S01]  /*5120*/  LOP3.LUT R31, R31, 0x1, RZ, 0x3c, !PT ;  /* 0x000000011f1f7812 */ /* 0x000fe200078e3cff */
[----:B------:R-:W-:Y:S01]  /*5130*/  IMAD.U32 R10, RZ, RZ, UR9 ;  /* 0x00000009ff0a7e24 */ /* 0x000fe2000f8e00ff */
[----:B------:R-:W-:Y:S01]  /*5140*/  @!UP1 UIADD3 UR9, UPT, UPT, UR7, 0x188, URZ ;  /* 0x0000018807099890 */ /* 0x000fe2000fffe0ff */
[----:B------:R-:W-:Y:S02]  /*5150*/  LOP3.LUT R29, R29, R0, RZ, 0x3c, !PT ;  /* 0x000000001d1d7212 */ /* 0x000fe400078e3cff */
[----:B------:R-:W-:Y:S02]  /*5160*/  SEL R30, R30, RZ, P0 ;  /* 0x000000ff1e1e7207 */ /* 0x000fe40000000000 */
[----:B------:R-:W-:Y:S01]  /*5170*/  IMAD.U32 R11, RZ, RZ, UR8 ;  /* 0x00000008ff0b7e24 */ /* 0x000fe2000f8e00ff */
[----:B------:R-:W-:Y:S01]  /*5180*/  @!P4 R2UR UR14, R10 ;  /* 0x000000000a0ec2ca */ /* 0x000fe200000e0000 */
[----:B------:R-:W-:Y:S01]  /*5190*/  @!UP1 UIADD3 UR8, UPT, UPT, UR7, 0x2400, URZ ;  /* 0x0000240007089890 */ /* 0x000fe2000fffe0ff */
[----:B------:R-:W-:Y:S02]  /*51a0*/  VOTEU.ALL UP1, P4 ;  /* 0x0000000000ff7886 */ /* 0x000fe40002020000 */
[----:B------:R-:W-:Y:S11]  /*51b0*/  @!P4 R2UR UR15, R11 ;  /* 0x000000000b0fc2ca */ /* 0x000ff600000e0000 */
[----:B------:R-:W-:Y:S02]  /*51c0*/  @!UPT UIADD3 URZ, UPT, UPT, URZ, URZ, URZ ;  /* 0x000000fffffff290 */ /* 0x000fe4000fffe0ff */
[----:B------:R2:W-:Y:S01]  /*51d0*/  @!UP1 UTMALDG.3D [UR8], [UR14], desc[UR20] ;  /* 0x000014080e0095b4 */ /* 0x0005e20008011000 */
[----:B------:R2:W-:Y:S01]  /*51e0*/  @!P4 SYNCS.ARRIVE.TRANS64.RED.A0TR RZ, [UR7+0x188], R23 ;  /* 0x00018817ffffc9a7 */ /* 0x0005e20008300407 */
[----:B------:R-:W-:Y:S01]  /*51f0*/  UPLOP3.LUT UP1, UPT, UPT, UPT, UPT, 0x80, 0x8 ;  /* 0x000000000008789c */ /* 0x000fe20003f2f070 */
[----:B------:R-:W-:Y:S01]  /*5200*/  SYNCS.ARRIVE.TRANS64.RED.A1T0 RZ, [UR13], RZ ;  /* 0x000000ffffff79a7 */ /* 0x000fe2000810040d */
[----:B------:R-:W-:Y:S09]  /*5210*/  @P3 BRA `(.L_x_97) ;  /* 0xfffffff400503947 */ /* 0x000ff2000383ffff */
[----:B------:R-:W-:-:S04]  /*5220*/  SHF.L.U32 R3, R31, 0x1f, RZ ;  /* 0x0000001f1f037819 */ /* 0x000fc800000006ff */
[----:B------:R-:W1:Y:S02]  /*5230*/  SYNCS.PHASECHK.TRANS64.TRYWAIT P0, [UR7+0x190], R3 ;  /* 0x00019003ff0075a7 */ /* 0x000e640008001107 */
[----:B-1----:R-:W-:Y:S05]  /*5240*/  @!P0 BRA `(.L_x_98) ;  /* 0x0000004800e88947 */ /* 0x002fea0003800000 */
.L_x_201:
[----:B-1----:R-:W-:-:S07]  /*5250*/  MOV R0, UR7 ;  /* 0x0000000700007c02 */ /* 0x002fce0008000f00 */
.L_x_99:
[----:B-1----:R-:W-:-:S04]  /*5260*/  SHF.L.U32 R3, R31, 0x1f, RZ ;  /* 0x0000001f1f037819 */ /* 0x002fc800000006ff */
[----:B------:R1:W3:Y:S03]  /*5270*/  SYNCS.PHASECHK.TRANS64.TRYWAIT P0, [R0+URZ+0x198], R3 ;  /* 0x00019803000075a7 */ /* 0x0002e600080011ff */
[----:B---3--:R-:W-:Y:S05]  /*5280*/  @!P0 NANOSLEEP.SYNCS 0x989680 ;  /* 0x009896800000895d */ /* 0x008fea0003900000 */
[----:B------:R-:W3:Y:S02]  /*5290*/  @!P0 SYNCS.PHASECHK.TRANS64 P0, [R0+URZ+0x198], R3 ;  /* 0x00019803000085a7 */ /* 0x000ee400080010ff */
[----:B--23--:R-:W-:Y:S05]  /*52a0*/  @P0 EXIT ;  /* 0x000000000000094d */ /* 0x00cfea0003800000 */
[----:B------:R-:W-:Y:S05]  /*52b0*/  BRA `(.L_x_99) ;  /* 0xfffffffc00e87947 */ /* 0x000fea000383ffff */
.L_x_88:
[----:B------:R-:W-:-:S06]  /*52c0*/  UISETP.GE.AND UP1, UPT, UR8, 0x4, UPT ;  /* 0x000000040800788c */ /* 0x000fcc000bf26270 */
[----:B------:R-:W-:-:S13]  /*52d0*/  PLOP3.LUT P0, PT, PT, PT, UP1, 0x80, 0x8 ;  /* 0x000000000008781c */ /* 0x000fda0003f0f018 */
[----:B------:R-:W-:Y:S05]  /*52e0*/  @!P0 EXIT ;  /* 0x000000000000894d */ /* 0x000fea0003800000 */
[----:B------:R-:W-:Y:S01]  /*52f0*/  BAR.SYNC.DEFER_BLOCKING 0x6, 0xa0 ;  /* 0x0182800000007b1d */ /* 0x000fe20000010000 */
[C---:B------:R-:W-:Y:S01]  /*5300*/  IMAD.SHL.U32 R3, R189.reuse, 0x40, RZ ;  /* 0x00000040bd037824 */ /* 0x040fe200078e00ff */
[C---:B------:R-:W-:Y:S01]  /*5310*/  LOP3.LUT R193, R189.reuse, 0x60, RZ, 0xc0, !PT ;  /* 0x00000060bdc17812 */ /* 0x040fe200078ec0ff */
[C---:B------:R-:W-:Y:S01]  /*5320*/  IMAD.SHL.U32 R172, R189.reuse, 0x8, RZ ;  /* 0x00000008bdac7824 */ /* 0x040fe200078e00ff */
[C---:B------:R-:W-:Y:S01]  /*5330*/  LOP3.LUT R191, R189.reuse, 0x2, RZ, 0xc0, !PT ;  /* 0x00000002bdbf7812 */ /* 0x040fe200078ec0ff */
[----:B------:R-:W-:Y:S01]  /*5340*/  IMAD.U32 R79, R189, 0x10000, RZ ;  /* 0x00010000bd4f7824 */ /* 0x000fe200078e00ff */
[----:B------:R-:W-:Y:S02]  /*5350*/  UMOV UR49, 0x400 ;  /* 0x0000040000317882 */ /* 0x000fe40000000000 */
[----:B------:R-:W1:Y:S01]  /*5360*/  LDC R177, c[0x0][0x370] ;  /* 0x0000dc00ffb17b82 */ /* 0x000e620000000800 */
[----:B------:R-:W-:Y:S01]  /*5370*/  ULEA UR49, UR37, UR49, 0x18 ;  /* 0x0000003125317291 */ /* 0x000fe2000f8ec0ff */
[----:B------:R-:W-:Y:S01]  /*5380*/  LOP3.LUT R5, R3, 0x180, RZ, 0xc0, !PT ;  /* 0x0000018003057812 */ /* 0x000fe200078ec0ff */
[----:B------:R-:W-:Y:S01]  /*5390*/  HFMA2 R195, -RZ, RZ, 0, 0 ;  /* 0x00000000ffc37431 */ /* 0x000fe200000001ff */
[----:B------:R-:W-:Y:S01]  /*53a0*/  LOP3.LUT R79, R79, 0x600000, RZ, 0xc0, !PT ;  /* 0x006000004f4f7812 */ /* 0x000fe200078ec0ff */
[----:B------:R-:W-:Y:S01]  /*53b0*/  UIADD3 UR4, UPT, UPT, UR49, 0x4400, URZ ;  /* 0x0000440031047890 */ /* 0x000fe2000fffe0ff */
[----:B------:R-:W-:Y:S01]  /*53c0*/  LOP3.LUT R172, R5, 0x30, R172, 0xf8, !PT ;  /* 0x0000003005ac7812 */ /* 0x000fe200078ef8ac */
[----:B------:R-:W-:Y:S01]  /*53d0*/  IMAD.MOV.U32 R76, RZ, RZ, RZ ;  /* 0x000000ffff4c7224 */ /* 0x000fe200078e00ff */
[----:B------:R-:W2:Y:S01]  /*53e0*/  LDC R74, c[0x0][0xb0c] ;  /* 0x0002c300ff4a7b82 */ /* 0x000ea20000000800 */
[----:B------:R-:W-:-:S02]  /*53f0*/  LOP3.LUT R189, R189, 0x4, RZ, 0xc0, !PT ;  /* 0x00000004bdbd7812 */ /* 0x000fc400078ec0ff */
[----:B------:R-:W-:Y:S02]  /*5400*/  CS2R R182, SRZ ;  /* 0x0000000000b67805 */ /* 0x000fe4000001ff00 */
[----:B------:R-:W-:Y:S02]  /*5410*/  LOP3.LUT R172, R172, 0x1e40, R3, 0xf8, !PT ;  /* 0x00001e40acac7812 */ /* 0x000fe400078ef803 */
[----:B------:R-:W-:Y:S02]  /*5420*/  CS2R R180, SRZ ;  /* 0x0000000000b47805 */ /* 0x000fe4000001ff00 */
[----:B------:R-:W-:Y:S01]  /*5430*/  IADD3 R188, PT, PT, -R189, 0x2, RZ ;  /* 0x00000002bdbc7810 */ /* 0x000fe20007ffe1ff */
[----:B------:R-:W-:Y:S01]  /*5440*/  IMAD.MOV R176, RZ, RZ, -R191 ;  /* 0x000000ffffb07224 */ /* 0x000fe200078e0abf */
[----:B------:R-:W-:Y:S01]  /*5450*/  MOV R192, UR4 ;  /* 0x0000000400c07c02 */ /* 0x000fe20008000f00 */
[----:B------:R-:W4:Y:S01]  /*5460*/  LDC R174, c[0x0][0xb20] ;  /* 0x0002c800ffae7b82 */ /* 0x000f220000000800 */
[----:B------:R-:W3:Y:S01]  /*5470*/  LDS R0, [UR49+0x260] ;  /* 0x00026031ff007984 */ /* 0x000ee20008000800 */
[----:B------:R-:W-:Y:S01]  /*5480*/  VIADD R190, R172, UR49 ;  /* 0x00000031acbe7c36 */ /* 0x000fe20008000000 */
[----:B------:R-:W1:Y:S01]  /*5490*/  LDCU.64 UR52, c[0x0][0x348] ;  /* 0x00006900ff3477ac */ /* 0x000e620008000a00 */
[----:B------:R-:W-:-:S02]  /*54a0*/  IMAD.MOV R175, RZ, RZ, -R189 ;  /* 0x000000ffffaf7224 */ /* 0x000fc400078e0abd */
[----:B------:R-:W-:Y:S01]  /*54b0*/  VIADD R190, R190, 0x400 ;  /* 0x00000400bebe7836 */ /* 0x000fe20000000000 */
[----:B------:R-:W1:Y:S01]  /*54c0*/  LDCU.64 UR38, c[0x0][0x888] ;  /* 0x00011100ff2677ac */ /* 0x000e620008000a00 */
[----:B------:R-:W1:Y:S01]  /*54d0*/  LDC R73, c[0x0][0xb30] ;  /* 0x0002cc00ff497b82 */ /* 0x000e620000000800 */
[----:B------:R-:W1:Y:S01]  /*54e0*/  LDCU.64 UR44, c[0x0][0x890] ;  /* 0x00011200ff2c77ac */ /* 0x000e620008000a00 */
[----:B------:R-:W-:-:S06]  /*54f0*/  UIADD3 UR48, UPT, UPT, UR49, 0x400, URZ ;  /* 0x0000040031307890 */ /* 0x000fcc000fffe0ff */
[----:B------:R-:W1:Y:S08]  /*5500*/  LDC.64 R168, c[0x0][0xb10] ;  /* 0x0002c400ffa87b82 */ /* 0x000e700000000a00 */
[----:B------:R-:W1:Y:S08]  /*5510*/  LDC.64 R70, c[0x0][0xb18] ;  /* 0x0002c600ff467b82 */ /* 0x000e700000000a00 */
[----:B------:R-:W1:Y:S08]  /*5520*/  LDC.64 R68, c[0x0][0xb28] ;  /* 0x0002ca00ff447b82 */ /* 0x000e700000000a00 */
[----:B------:R-:W1:Y:S01]  /*5530*/  LDC.64 R166, c[0x0][0x8b0] ;  /* 0x00022c00ffa67b82 */ /* 0x000e620000000a00 */
[----:B---3--:R-:W-:-:S07]  /*5540*/  IMAD.IADD R79, R0, 0x1, R79 ;  /* 0x00000001004f7824 */ /* 0x008fce00078e024f */
[----:B------:R-:W3:Y:S08]  /*5550*/  LDC.64 R164, c[0x0][0x8a8] ;  /* 0x00022a00ffa47b82 */ /* 0x000ef00000000a00 */
[----:B--2-4-:R-:W1:Y:S02]  /*5560*/  LDC R178, c[0x0][0x374] ;  /* 0x0000dd00ffb27b82 */ /* 0x014e640000000800 */
.L_x_126:
[C---:B------:R-:W-:Y:S02]  /*5570*/  LEA R0, R195.reuse, UR49, 0x3 ;  /* 0x00000031c3007c11 */ /* 0x040fe4000f8e18ff */
[----:B------:R-:W-:Y:S02]  /*5580*/  SHF.L.U32 R3, R182, 0x1f, RZ ;  /* 0x0000001fb6037819 */ /* 0x000fe400000006ff */
[----:B------:R-:W-:Y:S02]  /*5590*/  LEA R16, R195, UR49, 0x4 ;  /* 0x00000031c3107c11 */ /* 0x000fe4000f8e20ff */
[----:B------:R-:W2:Y:S02]  /*55a0*/  SYNCS.PHASECHK.TRANS64.TRYWAIT P0, [R0+URZ+0x1b0], R3 ;  /* 0x0001b003000075a7 */ /* 0x000ea400080011ff */
[----:B-12---:R-:W-:Y:S05]  /*55b0*/  @!P0 BRA `(.L_x_100) ;  /* 0x0000004800248947 */ /* 0x006fea0003800000 */
.L_x_202:
[----:B------:R-:W4:Y:S01]  /*55c0*/  LDC.64 R12, c[0x0][0xb10] ;  /* 0x0002c400ff0c7b82 */ /* 0x000f220000000a00 */
[----:B------:R-:W3:Y:S01]  /*55d0*/  LDS.128 R16, [R16+0x240] ;  /* 0x0002400010107984 */ /* 0x000ee20000000c00 */
[----:B-1----:R-:W-:Y:S01]  /*55e0*/  ISETP.NE.AND P1, PT, R73, 0x1, PT ;  /* 0x000000014900780c */ /* 0x002fe20003f25270 */
[----:B--2---:R-:W-:Y:S01]  /*55f0*/  VIADD R0, R0, 0x1c0 ;  /* 0x000001c000007836 */ /* 0x004fe20000000000 */
[----:B------:R-:W-:Y:S04]  /*5600*/  ISETP.GE.AND P0, PT, R72, 0x1, PT ;  /* 0x000000014800780c */ /* 0x000fe80003f06270 */
[----:B------:R-:W1:Y:S01]  /*5610*/  LDC.64 R10, c[0x0][0xb18] ;  /* 0x0002c600ff0a7b82 */ /* 0x000e620000000a00 */
[----:B------:R-:W-:Y:S01]  /*5620*/  PRMT R0, RZ, 0x654, R0 ;  /* 0x00000654ff007816 */ /* 0x000fe20000000000 */
[----:B------:R-:W-:Y:S01]  /*5630*/  @!PT LDS RZ, [RZ] ;  /* 0x00000000fffff984 */ /* 0x000fe20000000800 */
[----:B------:R-:W-:Y:S01]  /*5640*/  @!PT LDS RZ, [RZ] ;  /* 0x00000000fffff984 */ /* 0x000fe20000000800 */
[----:B------:R-:W-:Y:S01]  /*5650*/  @!PT LDS RZ, [RZ] ;  /* 0x00000000fffff984 */ /* 0x000fe20000000800 */
[----:B------:R-:W-:Y:S01]  /*5660*/  @!PT LDS RZ, [RZ] ;  /* 0x00000000fffff984 */ /* 0x000fe20000000800 */
[----:B------:R2:W-:Y:S06]  /*5670*/  MEMBAR.ALL.CTA ;  /* 0x0000000000007992 */ /* 0x0005ec0000008000 */
[----:B--2---:R-:W2:Y:S01]  /*5680*/  FENCE.VIEW.ASYNC.S ;  /* 0x00000000000073c6 */ /* 0x004ea20000000000 */
[----:B------:R-:W1:Y:S08]  /*5690*/  @!P1 LDC R14, c[0x0][0xb20] ;  /* 0x0002c800ff0e9b82 */ /* 0x000e700000000800 */
[----:B------:R-:W1:Y:S01]  /*56a0*/  @!P1 LDC R9, c[0x0][0xb0c] ;  /* 0x0002c300ff099b82 */ /* 0x000e620000000800 */
[----:B--2---:R2:W-:Y:S01]  /*56b0*/  SYNCS.ARRIVE.TRANS64.RED.A1T0 RZ, [R0+URZ], RZ ;  /* 0x000000ff00ff79a7 */ /* 0x0045e200081004ff */
[----:B---3--:R-:W-:Y:S04]  /*56c0*/  LOP3.LUT P4, RZ, R18, 0x1, RZ, 0xc0, !PT ;  /* 0x0000000112ff7812 */ /* 0x008fe8000788c0ff */
[----:B------:R-:W-:Y:S09]  /*56d0*/  P2R R194, PR, RZ, 0x10 ;  /* 0x00000010ffc27803 */ /* 0x000ff20000000000 */
[----:B------:R-:W-:Y:S02]  /*56e0*/  @P4 MOV R77, R16 ;  /* 0x00000010004d4202 */ /* 0x000fe40000000f00 */
[----:B------:R-:W-:Y:S01]  /*56f0*/  @P4 LOP3.LUT R75, R17, 0xffff, RZ, 0xc0, !PT ;  /* 0x0000ffff114b4812 */ /* 0x000fe200078ec0ff */
[----:B--2-4-:R-:W-:Y:S06]  /*5700*/  @!P0 BRA `(.L_x_101) ;  /* 0x0000000000a48947 */ /* 0x014fec0003800000 */
[----:B------:R-:W-:Y:S01]  /*5710*/  IMAD.HI.U32 R23, R178, R71, RZ ;  /* 0x00000047b2177227 */ /* 0x000fe200078e00ff */
[----:B------:R-:W-:Y:S02]  /*5720*/  ISETP.NE.AND P0, PT, R70, 0x1, PT ;  /* 0x000000014600780c */ /* 0x000fe40003f05270 */
[----:B------:R-:W-:Y:S01]  /*5730*/  ISETP.NE.AND P2, PT, R72, 0x1, PT ;  /* 0x000000014800780c */ /* 0x000fe20003f45270 */
[----:B------:R-:W-:Y:S01]  /*5740*/  IMAD.HI.U32 R22, R177, R168, RZ ;  /* 0x000000a8b1167227 */ /* 0x000fe200078e00ff */
[----:B------:R-:W-:Y:S02]  /*5750*/  SHF.R.U32.HI R23, RZ, R174, R23 ;  /* 0x000000aeff177219 */ /* 0x000fe40000011617 */
[----:B------:R-:W-:Y:S01]  /*5760*/  ISETP.NE.AND P3, PT, R74, 0x1, PT ;  /* 0x000000014a00780c */ /* 0x000fe20003f65270 */
[----:B------:R-:W-:Y:S01]  /*5770*/  IMAD.HI.U32 R26, R77, R168, RZ ;  /* 0x000000a84d1a7227 */ /* 0x000fe200078e00ff */
[----:B------:R-:W-:Y:S02]  /*5780*/  SHF.R.U32.HI R22, RZ, R169, R22 ;  /* 0x000000a9ff167219 */ /* 0x000fe40000011616 */
[----:B------:R-:W-:Y:S01]  /*5790*/  SEL R3, R178, R23, !P0 ;  /* 0x00000017b2037207 */ /* 0x000fe20004000000 */
[----:B------:R-:W-:Y:S01]  /*57a0*/  IMAD.HI.U32 R23, R75, R71, RZ ;  /* 0x000000474b177227 */ /* 0x000fe200078e00ff */
[----:B------:R-:W-:Y:S02]  /*57b0*/  SEL R7, R177, R22, !P3 ;  /* 0x00000016b1077207 */ /* 0x000fe40005800000 */
[----:B------:R-:W-:Y:S01]  /*57c0*/  SHF.R.U32.HI R26, RZ, R169, R26 ;  /* 0x000000a9ff1a7219 */ /* 0x000fe2000001161a */
[-C--:B------:R-:W-:Y:S04]  /*57d0*/  IMAD.HI.U32 R22, R3, R68.reuse, RZ ;  /* 0x0000004403167227 */ /* 0x080fe800078e00ff */
[----:B------:R-:W-:Y:S01]  /*57e0*/  IMAD.HI.U32 R24, R7, R68, RZ ;  /* 0x0000004407187227 */ /* 0x000fe200078e00ff */
[-C--:B------:R-:W-:Y:S02]  /*57f0*/  @P2 SHF.R.U32.HI R3, RZ, R69.reuse, R22 ;  /* 0x00000045ff032219 */ /* 0x080fe40000011616 */
[----:B------:R-:W-:Y:S02]  /*5800*/  SHF.R.U32.HI R22, RZ, R174, R23 ;  /* 0x000000aeff167219 */ /* 0x000fe40000011617 */
[----:B------:R-:W-:Y:S01]  /*5810*/  @P2 SHF.R.U32.HI R7, RZ, R69, R24 ;  /* 0x00000045ff072219 */ /* 0x000fe20000011618 */
[C---:B------:R-:W-:Y:S01]  /*5820*/  IMAD R2, R72.reuse, R3, RZ ;  /* 0x0000000348027224 */ /* 0x040fe200078e02ff */
[----:B------:R-:W-:Y:S02]  /*5830*/  SEL R5, R75, R22, !P0 ;  /* 0x000000164b057207 */ /* 0x000fe40004000000 */
[----:B------:R-:W-:Y:S01]  /*5840*/  SEL R3, R77, R26, !P3 ;  /* 0x0000001a4d037207 */ /* 0x000fe20005800000 */
[----:B------:R-:W-:Y:S01]  /*5850*/  IMAD R4, R72, R7, RZ ;  /* 0x0000000748047224 */ /* 0x000fe200078e02ff */
[C---:B------:R-:W-:Y:S01]  /*5860*/  ISETP.GE.AND P0, PT, R5.reuse, R2, PT ;  /* 0x000000020500720c */ /* 0x040fe20003f06270 */
[----:B------:R-:W-:Y:S03]  /*5870*/  IMAD.HI.U32 R6, R5, R68, RZ ;  /* 0x0000004405067227 */ /* 0x000fe600078e00ff */
[----:B------:R-:W-:Y:S01]  /*5880*/  ISETP.GE.OR P0, PT, R3, R4, P0 ;  /* 0x000000040300720c */ /* 0x000fe20000706670 */
[----:B------:R-:W-:Y:S01]  /*5890*/  IMAD.MOV R4, RZ, RZ, -R3 ;  /* 0x000000ffff047224 */ /* 0x000fe200078e0a03 */
[-C--:B------:R-:W-:Y:S03]  /*58a0*/  SHF.R.U32.HI R6, RZ, R69.reuse, R6 ;  /* 0x00000045ff067219 */ /* 0x080fe60000011606 */
[----:B------:R-:W-:Y:S01]  /*58b0*/  IMAD R77, R74, R4, R77 ;  /* 0x000000044a4d7224 */ /* 0x000fe200078e024d */
[----:B------:R-:W-:Y:S05]  /*58c0*/  SEL R15, R5, R6, !P2 ;  /* 0x00000006050f7207 */ /* 0x000fea0005000000 */
[----:B------:R-:W-:Y:S02]  /*58d0*/  IMAD.MOV R6, RZ, RZ, -R15 ;  /* 0x000000ffff067224 */ /* 0x000fe400078e0a0f */
[C---:B------:R-:W-:Y:S04]  /*58e0*/  @!P0 IMAD.HI.U32 R2, R3.reuse, R68, RZ ;  /* 0x0000004403028227 */ /* 0x040fe800078e00ff */
[----:B------:R-:W-:Y:S01]  /*58f0*/  IMAD R6, R72, R6, R5 ;  /* 0x0000000648067224 */ /* 0x000fe200078e0205 */
[----:B------:R-:W-:Y:S04]  /*5900*/  @!P0 SHF.R.U32.HI R2, RZ, R69, R2 ;  /* 0x00000045ff028219 */ /* 0x000fe80000011602 */
[----:B------:R-:W-:Y:S02]  /*5910*/  @!P0 SEL R0, R3, R2, !P2 ;  /* 0x0000000203008207 */ /* 0x000fe40005000000 */
[----:B------:R-:W-:Y:S02]  /*5920*/  IADD3 R2, PT, PT, -R5, RZ, RZ ;  /* 0x000000ff05027210 */ /* 0x000fe40007ffe1ff */
[----:B------:R-:W-:Y:S01]  /*5930*/  @!P0 IADD3 R8, PT, PT, R15, -R0, RZ ;  /* 0x800000000f088210 */ /* 0x000fe20007ffe0ff */
[----:B------:R-:W-:Y:S02]  /*5940*/  @!P0 IMAD R0, R7, R6, R0 ;  /* 0x0000000607008224 */ /* 0x000fe400078e0200 */
[----:B------:R-:W-:Y:S02]  /*5950*/  IMAD R75, R70, R2, R75 ;  /* 0x00000002464b7224 */ /* 0x000fe400078e024b */
[----:B------:R-:W-:Y:S02]  /*5960*/  @!P0 IMAD R5, R8, R72, R3 ;  /* 0x0000004808058224 */ /* 0x000fe400078e0203 */
[----:B------:R-:W-:Y:S04]  /*5970*/  @!P0 IMAD.MOV.U32 R3, RZ, RZ, R0 ;  /* 0x000000ffff038224 */ /* 0x000fe800078e0000 */
[----:B------:R-:W-:Y:S02]  /*5980*/  IMAD R77, R3, R74, R77 ;  /* 0x0000004a034d7224 */ /* 0x000fe400078e024d */
[----:B------:R-:W-:Y:S07]  /*5990*/  IMAD R75, R5, R70, R75 ;  /* 0x00000046054b7224 */ /* 0x000fee00078e024b */
.L_x_101:
[----:B-1----:R-:W-:Y:S01]  /*59a0*/  @!P1 ISETP.NE.AND P0, PT, R10, 0x1, PT ;  /* 0x000000010a00980c */ /* 0x002fe20003f05270 */
[----:B------:R-:W-:Y:S01]  /*59b0*/  @!P1 IMAD.HI.U32 R0, R77, R12, RZ ;  /* 0x0000000c4d009227 */ /* 0x000fe200078e00ff */
[----:B------:R-:W-:Y:S01]  /*59c0*/  @!P1 ISETP.NE.AND P2, PT, R9, 0x1, PT ;  /* 0x000000010900980c */ /* 0x000fe20003f45270 */
[----:B------:R-:W-:Y:S01]  /*59d0*/  ULOP3.LUT UP0, URZ, UR48, 0x1b0, URZ, 0xc0, !UPT ;  /* 0x000001b030ff7892 */ /* 0x000fe2000f80c0ff */
[----:B------:R-:W-:Y:S01]  /*59e0*/  R2UR UR42, R21 ;  /* 0x00000000152a72ca */ /* 0x000fe200000e0000 */
[----:B------:R-:W-:Y:S01]  /*59f0*/  @!P1 IMAD.HI.U32 R3, R75, R11, RZ ;  /* 0x0000000b4b039227 */ /* 0x000fe200078e00ff */
[----:B------:R-:W-:Y:S02]  /*5a00*/  @!P1 SHF.R.U32.HI R0, RZ, R13, R0 ;  /* 0x0000000dff009219 */ /* 0x000fe40000011600 */
[----:B------:R-:W-:Y:S01]  /*5a10*/  R2UR UR41, R20 ;  /* 0x00000000142972ca */ /* 0x000fe200000e0000 */
[----:B------:R-:W-:Y:S01]  /*5a20*/  VIADD R195, R195, 0x1 ;  /* 0x00000001c3c37836 */ /* 0x000fe20000000000 */
[----:B------:R-:W-:Y:S02]  /*5a30*/  @!P1 SHF.R.U32.HI R2, RZ, R14, R3 ;  /* 0x0000000eff029219 */ /* 0x000fe40000011603 */
[----:B------:R-:W-:Y:S02]  /*5a40*/  @!P1 SEL R3, R77, R0, !P2 ;  /* 0x000000004d039207 */ /* 0x000fe40005000000 */
[----:B------:R-:W-:Y:S02]  /*5a50*/  @!P1 SEL R2, R75, R2, !P0 ;  /* 0x000000024b029207 */ /* 0x000fe40004000000 */
[----:B------:R-:W-:Y:S01]  /*5a60*/  @P4 SHF.R.U32.HI R179, RZ, 0x10, R17 ;  /* 0x00000010ffb34819 */ /* 0x000fe20000011611 */
[----:B------:R-:W-:Y:S02]  /*5a70*/  USHF.L.U32 UR42, UR42, 0x7, URZ ;  /* 0x000000072a2a7899 */ /* 0x000fe400080006ff */
[----:B------:R-:W-:Y:S02]  /*5a80*/  @!P1 IMAD.IADD R0, R2, 0x1, -R3 ;  /* 0x0000000102009824 */ /* 0x000fe400078e0a03 */
[----:B------:R-:W-:Y:S01]  /*5a90*/  @!P1 IMAD.IADD R2, R3, 0x1, -R2 ;  /* 0x0000000103029824 */ /* 0x000fe200078e0a02 */
[----:B------:R-:W-:Y:S01]  /*5aa0*/  USHF.L.U32 UR41, UR41, 0x7, URZ ;  /* 0x0000000729297899 */ /* 0x000fe200080006ff */
[----:B------:R-:W-:Y:S02]  /*5ab0*/  @!P1 IMAD R77, R0, R9, R77 ;  /* 0x00000009004d9224 */ /* 0x000fe400078e024d */
[----:B------:R-:W-:Y:S01]  /*5ac0*/  @!P1 IMAD R75, R2, R10, R75 ;  /* 0x0000000a024b9224 */ /* 0x000fe200078e024b */
[----:B------:R-:W-:Y:S08]  /*5ad0*/  BRA.U !UP0, `(.L_x_102) ;  /* 0x0000000108407547 */ /* 0x000ff0000b800000 */
[----:B------:R-:W1:Y:S01]  /*5ae0*/  LDCU.64 UR8, c[0x4][0x80] ;  /* 0x01001000ff0877ac */ /* 0x000e620008000a00 */
[----:B------:R-:W-:Y:S01]  /*5af0*/  MOV R3, 0x0 ;  /* 0x0000000000037802 */ /* 0x000fe20000000f00 */
[----:B------:R-:W-:Y:S02]  /*5b00*/  HFMA2 R12, -RZ, RZ, 0, 5.9604644775390625e-08 ;  /* 0x00000001ff0c7431 */ /* 0x000fe400000001ff */
[----:B------:R-:W-:Y:S02]  /*5b10*/  IMAD.MOV.U32 R8, RZ, RZ, 0x70 ;  /* 0x00000070ff087424 */ /* 0x000fe400078e00ff */
[----:B------:R-:W-:Y:S01]  /*5b20*/  IMAD.MOV.U32 R13, RZ, RZ, RZ ;  /* 0x000000ffff0d7224 */ /* 0x000fe200078e00ff */
[----:B------:R-:W2:Y:S01]  /*5b30*/  LDCU.64 UR6, c[0x4][0x88] ;  /* 0x01001100ff0677ac */ /* 0x000ea20008000a00 */
[----:B------:R-:W3:Y:S01]  /*5b40*/  LDC.64 R2, c[0x4][R3] ;  /* 0x0100000003027b82 */ /* 0x000ee20000000a00 */
[----:B------:R-:W4:Y:S01]  /*5b50*/  LDCU.64 UR4, c[0x4][0x8] ;  /* 0x01000100ff0477ac */ /* 0x000f220008000a00 */
[----:B-1----:R-:W-:Y:S01]  /*5b60*/  MOV R5, UR9 ;  /* 0x0000000900057c02 */ /* 0x002fe20008000f00 */
[----:B------:R-:W-:Y:S01]  /*5b70*/  IMAD.U32 R4, RZ, RZ, UR8 ;  /* 0x00000008ff047e24 */ /* 0x000fe2000f8e00ff */
[----:B--2---:R-:W-:Y:S01]  /*5b80*/  MOV R7, UR7 ;  /* 0x0000000700077c02 */ /* 0x004fe20008000f00 */
[----:B------:R-:W-:Y:S01]  /*5b90*/  IMAD.U32 R6, RZ, RZ, UR6 ;  /* 0x00000006ff067e24 */ /* 0x000fe2000f8e00ff */
[----:B----4-:R-:W-:Y:S01]  /*5ba0*/  MOV R11, UR5 ;  /* 0x00000005000b7c02 */ /* 0x010fe20008000f00 */
[----:B------:R-:W-:Y:S02]  /*5bb0*/  IMAD.U32 R10, RZ, RZ, UR4 ;  /* 0x00000004ff0a7e24 */ /* 0x000fe4000f8e00ff */
[----:B------:R-:W-:Y:S07]  /*5bc0*/  LEPC R20, `(.L_x_102) ;  /* 0x000000001014794e */ /* 0x000fee0000000000 */
[----:B---3-5:R-:W-:Y:S05]  /*5bd0*/  CALL.ABS.NOINC R2 ;  /* 0x0000000002007343 */ /* 0x028fea0003c00000 */
.L_x_102:
[----:B------:R-:W-:Y:S01]  /*5be0*/  LOP3.LUT P0, RZ, R192, 0x1b0, RZ, 0xc0, !PT ;  /* 0x000001b0c0ff7812 */ /* 0x000fe2000780c0ff */
[----:B------:R-:W-:Y:S11]  /*5bf0*/  BSSY.RECONVERGENT B6, `(.L_x_103) ;  /* 0x0000013000067945 */ /* 0x000ff60003800200 */
[----:B------:R-:W-:Y:S01]  /*5c00*/  @!UPT UIADD3 URZ, UPT, UPT, URZ, URZ, URZ ;  /* 0x000000fffffff290 */ /* 0x000fe2000fffe0ff */
[----:B------:R-:W-:Y:S05]  /*5c10*/  @!P0 BRA `(.L_x_104) ;  /* 0x0000000000408947 */ /* 0x000fea0003800000 */
        /* <DEDUP_REMOVED lines=16> */
.L_x_104:
[----:B------:R-:W-:Y:S05]  /*5d20*/  BSYNC.RECONVERGENT B6 ;  /* 0x0000000000067941 */ /* 0x000fea0003800200 */
.L_x_103:
[----:B------:R-:W-:Y:S01]  /*5d30*/  ISETP.NE.U32.AND P4, PT, R166, RZ, PT ;  /* 0x000000ffa600720c */ /* 0x000fe20003f85070 */
[----:B------:R-:W-:Y:S01]  /*5d40*/  UISETP.NE.AND UP2, UPT, UR50, URZ, UPT ;  /* 0x000000ff3200728c */ /* 0x000fe2000bf45270 */
[----:B------:R-:W-:Y:S01]  /*5d50*/  ISETP.NE.U32.AND P2, PT, RZ, UR38, PT ;  /* 0x00000026ff007c0c */ /* 0x000fe2000bf45070 */
[----:B------:R-:W-:Y:S01]  /*5d60*/  UISETP.NE.U32.AND UP1, UPT, UR44, URZ, UPT ;  /* 0x000000ff2c00728c */ /* 0x000fe2000bf25070 */
[----:B------:R-:W-:Y:S01]  /*5d70*/  ISETP.NE.AND.EX P4, PT, R167, RZ, PT, P4 ;  /* 0x000000ffa700720c */ /* 0x000fe20003f85340 */
[----:B------:R-:W-:Y:S01]  /*5d80*/  UPLOP3.LUT UP0, UPT, UPT, UPT, UPT, 0x40, 0x4 ;  /* 0x000000000004789c */ /* 0x000fe20003f0e870 */
[----:B------:R-:W-:Y:S01]  /*5d90*/  ISETP.NE.AND.EX P2, PT, RZ, UR39, PT, P2 ;  /* 0x00000027ff007c0c */ /* 0x000fe2000bf45320 */
[----:B------:R-:W-:Y:S01]  /*5da0*/  UISETP.NE.AND.EX UP1, UPT, UR45, URZ, UPT, UP1 ;  /* 0x000000ff2d00728c */ /* 0x000fe2000bf25310 */
[----:B------:R-:W-:Y:S04]  /*5db0*/  PLOP3.LUT P1, PT, PT, PT, UP2, 0x80, 0x8 ;  /* 0x000000000008781c */ /* 0x000fe80003f2f028 */
[----:B------:R-:W-:Y:S06]  /*5dc0*/  @UP2 UPLOP3.LUT UP0, UPT, UPT, UPT, UP1, 0x80, 0x8 ;  /* 0x000000000008289c */ /* 0x000fec0003f0f010 */
[----:B------:R-:W-:Y:S01]  /*5dd0*/  PLOP3.LUT P0, PT, PT, PT, UP0, 0x80, 0x8 ;  /* 0x000000000008781c */ /* 0x000fe20003f0f008 */
[----:B------:R-:W-:Y:S01]  /*5de0*/  @!UPT UIADD3 URZ, UPT, UPT, URZ, URZ, URZ ;  /* 0x000000fffffff290 */ /* 0x000fe2000fffe0ff */
[----:B------:R-:W-:Y:S11]  /*5df0*/  BRA.U !UP1, `(.L_x_105) ;  /* 0x0000000109387547 */ /* 0x000ff6000b800000 */
[----:B------:R-:W-:Y:S01]  /*5e00*/  UISETP.NE.U32.AND UP0, UPT, UR38, URZ, UPT ;  /* 0x000000ff2600728c */ /* 0x000fe2000bf05070 */
[----:B------:R-:W-:Y:S02]  /*5e10*/  HFMA2 R0, -RZ, RZ, 0, 5.9604644775390625e-08 ;  /* 0x00000001ff007431 */ /* 0x000fe400000001ff */
[----:B------:R-:W-:Y:S01]  /*5e20*/  IMAD.MOV.U32 R171, RZ, RZ, 0x1 ;  /* 0x00000001ffab7424 */ /* 0x000fe200078e00ff */
[----:B------:R-:W-:Y:S06]  /*5e30*/  UISETP.NE.AND.EX UP0, UPT, UR39, URZ, UPT, UP0 ;  /* 0x000000ff2700728c */ /* 0x000fec000bf05300 */
[----:B------:R-:W-:Y:S05]  /*5e40*/  PLOP3.LUT P3, PT, PT, PT, UP0, 0x80, 0x8 ;  /* 0x000000000008781c */ /* 0x000fea0003f6f008 */
[----:B------:R-:W1:Y:S01]  /*5e50*/  @UP0 LDCU.64 UR6, c[0x0][0x888] ;  /* 0x00011100ff0607ac */ /* 0x000e620008000a00 */
[----:B------:R-:W-:Y:S07]  /*5e60*/  @UP0 UIMAD UR4, UR36, UR44, URZ ;  /* 0x0000002c240402a4 */ /* 0x000fee000f8e02ff */
[----:B------:R-:W-:Y:S01]  /*5e70*/  @!P3 PRMT R171, R0, 0x7610, R171 ;  /* 0x0000761000abb816 */ /* 0x000fe200000000ab */
[----:B-1----:R-:W-:Y:S03]  /*5e80*/  @UP0 UIMAD.WIDE UR6, UR4, 0x4, UR6 ;  /* 0x00000004040608a5 */ /* 0x002fe6000f8e0206 */
[----:B------:R-:W1:Y:S03]  /*5e90*/  @!UP0 LDCU UR4, c[0x0][0x880] ;  /* 0x00011000ff0487ac */ /* 0x000e660008000800 */
[----:B------:R-:W-:Y:S01]  /*5ea0*/  IMAD.U32 R2, RZ, RZ, UR6 ;  /* 0x00000006ff027e24 */ /* 0x000fe2000f8e00ff */
[----:B------:R-:W-:Y:S05]  /*5eb0*/  MOV R3, UR7 ;  /* 0x0000000700037c02 */ /* 0x000fea0008000f00 */
[----:B-----5:R2:W5:Y:S02]  /*5ec0*/  @P3 LDG.E R81, desc[UR46][R2.64] ;  /* 0x0000002e02513981 */ /* 0x020564000c1e1900 */
[----:B-12---:R-:W-:Y:S02]  /*5ed0*/  @!P3 IMAD.U32 R81, RZ, RZ, UR4 ;  /* 0x00000004ff51be24 */ /* 0x006fe4000f8e00ff */
.L_x_105:
[----:B------:R-:W-:Y:S05]  /*5ee0*/  @!P4 BRA `(.L_x_106) ;  /* 0x000000000020c947 */ /* 0x000fea0003800000 */
[----:B------:R-:W-:Y:S04]  /*5ef0*/  ISETP.NE.U32.AND P3, PT, R164, RZ, PT ;  /* 0x000000ffa400720c */ /* 0x000fe80003f65070 */
[----:B------:R-:W-:Y:S11]  /*5f00*/  ISETP.NE.AND.EX P3, PT, R165, RZ, PT, P3 ;  /* 0x000000ffa500720c */ /* 0x000ff60003f65330 */
[----:B------:R-:W-:Y:S02]  /*5f10*/  @!UPT UIADD3 URZ, UPT, UPT, URZ, URZ, URZ ;  /* 0x000000fffffff290 */ /* 0x000fe4000fffe0ff */
[----:B------:R-:W1:Y:S01]  /*5f20*/  @P3 LDC.64 R2, c[0x0][0x8a8] ;  /* 0x00022a00ff023b82 */ /* 0x000e620000000a00 */
[----:B------:R-:W-:Y:S04]  /*5f30*/  @P3 IMAD R0, R166, UR36, RZ ;  /* 0x00000024a6003c24 */ /* 0x000fe8000f8e02ff */
[----:B-1----:R-:W-:Y:S05]  /*5f40*/  @P3 IMAD.WIDE R2, R0, 0x4, R2 ;  /* 0x0000000400023825 */ /* 0x002fea00078e0202 */
[----:B-----5:R1:W5:Y:S02]  /*5f50*/  @P3 LDG.E R78, desc[UR46][R2.64] ;  /* 0x0000002e024e3981 */ /* 0x020364000c1e1900 */
[----:B-1----:R-:W2:Y:S02]  /*5f60*/  @!P3 LDC R78, c[0x0][0x8a0] ;  /* 0x00022800ff4ebb82 */ /* 0x002ea40000000800 */
.L_x_106:
[----:B-----5:R-:W-:Y:S01]  /*5f70*/  FSETP.NEU.AND P4, PT, R81, RZ, PT ;  /* 0x000000ff5100720b */ /* 0x020fe20003f8d000 */
[----:B------:R-:W-:Y:S01]  /*5f80*/  BSSY B1, `(.L_x_107) ;  /* 0x0000047000017945 */ /* 0x000fe20003800000 */
[----:B------:R-:W-:Y:S01]  /*5f90*/  SEL R5, RZ, 0xffffffff, P2 ;  /* 0xffffffffff057807 */ /* 0x000fe20001000000 */
[----:B------:R-:W-:Y:S01]  /*5fa0*/  IMAD.MOV.U32 R208, RZ, RZ, 0x1 ;  /* 0x00000001ffd07424 */ /* 0x000fe200078e00ff */
[----:B------:R-:W-:Y:S01]  /*5fb0*/  LOP3.LUT P3, RZ, R171, 0xff, RZ, 0xc0, !PT ;  /* 0x000000ffabff7812 */ /* 0x000fe2000786c0ff */
[C---:B------:R-:W-:Y:S01]  /*5fc0*/  IMAD R80, R76.reuse, 0x80, R79 ;  /* 0x000000804c507824 */ /* 0x040fe200078e024f */
[----:B------:R-:W-:Y:S02]  /*5fd0*/  @P1 SEL R0, RZ, 0xffffffff, P4 ;  /* 0xffffffffff001807 */ /* 0x000fe40002000000 */
[----:B------:R-:W-:Y:S02]  /*5fe0*/  CS2R R162, SRZ ;  /* 0x0000000000a27805 */ /* 0x000fe4000001ff00 */
[----:B------:R-:W-:Y:S02]  /*5ff0*/  LEA R3, R181, UR49, 0x3 ;  /* 0x00000031b5037c11 */ /* 0x000fe4000f8e18ff */
[----:B------:R-:W-:Y:S02]  /*6000*/  CS2R R160, SRZ ;  /* 0x0000000000a07805 */ /* 0x000fe4000001ff00 */
[----:B------:R-:W-:Y:S02]  /*6010*/  @P0 SEL R0, R5, R0, !P3 ;  /* 0x0000000005000207 */ /* 0x000fe40005800000 */
[----:B------:R-:W-:Y:S02]  /*6020*/  CS2R R158, SRZ ;  /* 0x00000000009e7805 */ /* 0x000fe4000001ff00 */
[----:B------:R-:W-:Y:S02]  /*6030*/  LEA R207, R76, UR49, 0x3 ;  /* 0x000000314ccf7c11 */ /* 0x000fe4000f8e18ff */
[----:B------:R-:W-:Y:S02]  /*6040*/  CS2R R156, SRZ ;  /* 0x00000000009c7805 */ /* 0x000fe4000001ff00 */
[----:B------:R-:W-:Y:S02]  /*6050*/  @P1 LOP3.LUT R0, R0, 0x1, RZ, 0xc0, !PT ;  /* 0x0000000100001812 */ /* 0x000fe400078ec0ff */
[----:B------:R-:W-:Y:S02]  /*6060*/  CS2R R154, SRZ ;  /* 0x00000000009a7805 */ /* 0x000fe4000001ff00 */
[----:B------:R-:W-:Y:S02]  /*6070*/  SHF.L.U32 R2, R183, 0x1f, RZ ;  /* 0x0000001fb7027819 */ /* 0x000fe400000006ff */
[----:B------:R-:W-:Y:S02]  /*6080*/  CS2R R152, SRZ ;  /* 0x0000000000987805 */ /* 0x000fe4000001ff00 */
[----:B------:R-:W-:Y:S02]  /*6090*/  ISETP.NE.U32.OR P6, PT, R0, 0x1, !P1 ;  /* 0x000000010000780c */ /* 0x000fe40004fc5470 */
[----:B------:R-:W-:Y:S02]  /*60a0*/  CS2R R150, SRZ ;  /* 0x0000000000967805 */ /* 0x000fe4000001ff00 */
[----:B------:R-:W-:Y:S02]  /*60b0*/  PLOP3.LUT P2, PT, PT, PT, UP1, 0x80, 0x8 ;  /* 0x000000000008781c */ /* 0x000fe40003f4f018 */
[----:B------:R-:W-:Y:S02]  /*60c0*/  CS2R R148, SRZ ;  /* 0x0000000000947805 */ /* 0x000fe4000001ff00 */
[----:B------:R-:W-:Y:S02]  /*60d0*/  SEL R0, RZ, 0xffffffff, P4 ;  /* 0xffffffffff007807 */ /* 0x000fe40002000000 */
[----:B------:R-:W-:Y:S03]  /*60e0*/  P2R R184, PR, RZ, 0x40 ;  /* 0x00000040ffb87803 */ /* 0x000fe60000000000 */
[----:B------:R-:W-:Y:S04]  /*60f0*/  @P6 SHF.L.U32 R4, R180, 0x1f, RZ ;  /* 0x0000001fb4046819 */ /* 0x000fe800000006ff */
[----:B------:R-:W-:Y:S01]  /*6100*/  @P2 SEL R0, R5, R0, !P3 ;  /* 0x0000000005002207 */ /* 0x000fe20005800000 */
[----:B------:R-:W1:Y:S03]  /*6110*/  @P6 SYNCS.PHASECHK.TRANS64.TRYWAIT P1, [R3+URZ+0x180], R4 ;  /* 0x00018004030065a7 */ /* 0x000e6600080211ff */
[----:B------:R-:W-:Y:S04]  /*6120*/  LOP3.LUT R0, R0, 0x1, RZ, 0xc0, !PT ;  /* 0x0000000100007812 */ /* 0x000fe800078ec0ff */
[----:B------:R-:W-:Y:S04]  /*6130*/  ISETP.NE.U32.AND P5, PT, R0, 0x1, PT ;  /* 0x000000010000780c */ /* 0x000fe80003fa5070 */
[----:B------:R-:W-:Y:S01]  /*6140*/  P2R R209, PR, RZ, 0x20 ;  /* 0x00000020ffd17803 */ /* 0x000fe20000000000 */
[----:B------:R3:W4:Y:S01]  /*6150*/  SYNCS.PHASECHK.TRANS64.TRYWAIT P0, [R207+URZ+0x1d0], R2 ;  /* 0x0001d002cf0075a7 */ /* 0x00072200080011ff */
[----:B-1----:R-:W-:Y:S01]  /*6160*/  @P6 SEL R208, RZ, 0x1, !P1 ;  /* 0x00000001ffd06807 */ /* 0x002fe20004800000 */
[----:B---3--:R-:W-:Y:S06]  /*6170*/  @!P6 BRA `(.L_x_108) ;  /* 0x00000000009ce947 */ /* 0x008fec0003800000 */
[----:B------:R-:W-:Y:S01]  /*6180*/  @P5 IMAD R6, R181, 0x2000, R190 ;  /* 0x00002000b5065824 */ /* 0x000fe200078e02be */
[----:B------:R-:W-:Y:S01]  /*6190*/  ISETP.NE.AND P1, PT, R208, RZ, PT ;  /* 0x000000ffd000720c */ /* 0x000fe20003f25270 */
[----:B------:R-:W-:Y:S01]  /*61a0*/  BSSY B0, `(.L_x_109) ;  /* 0x0000010000007945 */ /* 0x000fe20003800000 */
[----:B------:R-:W-:Y:S01]  /*61b0*/  CS2R R150, SRZ ;  /* 0x0000000000967805 */ /* 0x000fe2000001ff00 */
[--C-:B------:R-:W-:Y:S01]  /*61c0*/  @P5 IMAD R7, R191, -0x10, R6.reuse ;  /* 0xfffffff0bf075824 */ /* 0x100fe200078e0206 */
[----:B------:R-:W-:Y:S01]  /*61d0*/  CS2R R148, SRZ ;  /* 0x0000000000947805 */ /* 0x000fe2000001ff00 */
[----:B------:R-:W-:Y:S01]  /*61e0*/  @P5 IMAD R5, R189, -0x10, R6 ;  /* 0xfffffff0bd055824 */ /* 0x000fe200078e0206 */
[----:B------:R-:W-:Y:S01]  /*61f0*/  CS2R R158, SRZ ;  /* 0x00000000009e7805 */ /* 0x000fe2000001ff00 */
[----:B------:R-:W-:Y:S01]  /*6200*/  @P5 IMAD R4, R188, 0x10, R7 ;  /* 0x00000010bc045824 */ /* 0x000fe200078e0207 */
[----:B------:R-:W-:Y:S02]  /*6210*/  CS2R R156, SRZ ;  /* 0x00000000009c7805 */ /* 0x000fe4000001ff00 */
[----:B------:R-:W-:Y:S02]  /*6220*/  CS2R R154, SRZ ;  /* 0x00000000009a7805 */ /* 0x000fe4000001ff00 */
[----:B------:R-:W-:Y:S02]  /*6230*/  CS2R R152, SRZ ;  /* 0x0000000000987805 */ /* 0x000fe4000001ff00 */
[----:B------:R-:W-:Y:S02]  /*6240*/  CS2R R162, SRZ ;  /* 0x0000000000a27805 */ /* 0x000fe4000001ff00 */
[----:B------:R-:W-:Y:S01]  /*6250*/  CS2R R160, SRZ ;  /* 0x0000000000a07805 */ /* 0x000fe2000001ff00 */
[----:B------:R-:W-:Y:S06]  /*6260*/  @P1 BRA `(.L_x_110) ;  /* 0x00000000000c1947 */ /* 0x000fec0003800000 */
[----:B------:R-:W-:Y:S04]  /*6270*/  SHF.L.U32 R0, R180, 0x1f, RZ ;  /* 0x0000001fb4007819 */ /* 0x000fe800000006ff */
[----:B------:R-:W1:Y:S02]  /*6280*/  SYNCS.PHASECHK.TRANS64.TRYWAIT P1, [R3+URZ+0x180], R0 ;  /* 0x00018000030075a7 */ /* 0x000e6400080211ff */
[----:B-1----:R-:W-:Y:S05]  /*6290*/  @!P1 BRA `(.L_x_111) ;  /* 0x0000003c00009947 */ /* 0x002fea0003800000 */
.L_x_110:
[----:B------:R-:W-:Y:S05]  /*62a0*/  BSYNC B0 ;  /* 0x0000000000007941 */ /* 0x000fea0003800000 */
.L_x_109:
[----:B------:R-:W-:Y:S01]  /*62b0*/  ISETP.NE.AND P1, PT, R209, RZ, PT ;  /* 0x000000ffd100720c */ /* 0x000fe20003f25270 */
[----:B-1----:R-:W-:Y:S02]  /*62c0*/  VIADD R3, R3, 0x190 ;  /* 0x0000019003037836 */ /* 0x002fe40000000000 */
[----:B------:R-:W-:Y:S02]  /*62d0*/  IMAD.U32 R0, RZ, RZ, UR37 ;  /* 0x00000025ff007e24 */ /* 0x000fe4000f8e00ff */
[----:B------:R-:W-:Y:S03]  /*62e0*/  VIADD R181, R181, 0x1 ;  /* 0x00000001b5b57836 */ /* 0x000fe60000000000 */
[----:B------:R-:W-:Y:S05]  /*62f0*/  PRMT R0, R0, 0x654, R3 ;  /* 0x0000065400007816 */ /* 0x000fea0000000003 */
[----:B------:R1:W3:Y:S04]  /*6300*/  @P1 LDS.128 R148, [R6] ;  /* 0x0000000006941984 */ /* 0x0002e80000000c00 */
[----:B------:R1:W1:Y:S04]  /*6310*/  @P1 LDS.128 R156, [R5+0x20] ;  /* 0x00002000059c1984 */ /* 0x0002680000000c00 */
[----:B------:R1:W1:Y:S04]  /*6320*/  @P1 LDS.128 R152, [R7+0x10] ;  /* 0x0000100007981984 */ /* 0x0002680000000c00 */
[----:B------:R1:W1:Y:S01]  /*6330*/  @P1 LDS.128 R160, [R4+0x10] ;  /* 0x0000100004a01984 */ /* 0x0002620000000c00 */
[C---:B------:R-:W-:Y:S01]  /*6340*/  ISETP.NE.AND P1, PT, R181.reuse, 0x2, PT ;  /* 0x00000002b500780c */ /* 0x040fe20003f25270 */
[----:B------:R-:W-:Y:S01]  /*6350*/  @!PT LDS RZ, [RZ] ;  /* 0x00000000fffff984 */ /* 0x000fe20000000800 */
[----:B------:R-:W-:Y:S01]  /*6360*/  @!PT LDS RZ, [RZ] ;  /* 0x00000000fffff984 */ /* 0x000fe20000000800 */
[----:B------:R-:W-:Y:S01]  /*6370*/  @!PT LDS RZ, [RZ] ;  /* 0x00000000fffff984 */ /* 0x000fe20000000800 */
[----:B------:R-:W-:Y:S01]  /*6380*/  @!PT LDS RZ, [RZ] ;  /* 0x00000000fffff984 */ /* 0x000fe20000000800 */
[----:B------:R5:W-:Y:S06]  /*6390*/  MEMBAR.ALL.CTA ;  /* 0x0000000000007992 */ /* 0x000bec0000008000 */
[----:B-----5:R-:W5:Y:S01]  /*63a0*/  FENCE.VIEW.ASYNC.S ;  /* 0x00000000000073c6 */ /* 0x020f620000000000 */
[----:B------:R-:W-:Y:S02]  /*63b0*/  SEL R3, RZ, 0x1, P1 ;  /* 0x00000001ff037807 */ /* 0x000fe40000800000 */
[----:B------:R-:W-:Y:S02]  /*63c0*/  SEL R181, R181, RZ, P1 ;  /* 0x000000ffb5b57207 */ /* 0x000fe40000800000 */
[----:B------:R-:W-:Y:S01]  /*63d0*/  LOP3.LUT R180, R180, R3, RZ, 0x3c, !PT ;  /* 0x00000003b4b47212 */ /* 0x000fe200078e3cff */
[----:B-----5:R1:W-:Y:S06]  /*63e0*/  SYNCS.ARRIVE.TRANS64.RED.A1T0 RZ, [R0+URZ], RZ ;  /* 0x000000ff00ff79a7 */ /* 0x0203ec00081004ff */
.L_x_108:
[----:B------:R-:W-:Y:S05]  /*63f0*/  BSYNC B1 ;  /* 0x0000000000017941 */ /* 0x000fea0003800000 */
.L_x_107:
[----:B-1----:R-:W-:Y:S04]  /*6400*/  SHF.R.U32.HI R0, RZ, 0x15, R80 ;  /* 0x00000015ff007819 */ /* 0x002fe80000011650 */
[----:B------:R-:W-:Y:S01]  /*6410*/  LOP3.LUT P1, RZ, R0, 0x3, R173, 0x48, !PT ;  /* 0x0000000300ff7812 */ /* 0x000fe200078248ad */
[----:B------:R-:W-:Y:S01]  /*6420*/  @!UPT UIADD3 URZ, UPT, UPT, URZ, URZ, URZ ;  /* 0x000000fffffff290 */ /* 0x000fe2000fffe0ff */
[----:B----4-:R-:W-:Y:S11]  /*6430*/  @P0 BRA `(.L_x_112) ;  /* 0x0000000000080947 */ /* 0x010ff60003800000 */
[----:B------:R-:W1:Y:S02]  /*6440*/  SYNCS.PHASECHK.TRANS64.TRYWAIT P0, [R207+URZ+0x1d0], R2 ;  /* 0x0001d002cf0075a7 */ /* 0x000e6400080011ff */
[----:B-1----:R-:W-:Y:S05]  /*6450*/  @!P0 BRA `(.L_x_113) ;  /* 0x0000003800a48947 */ /* 0x002fea0003800000 */
.L_x_112:
[----:B------:R-:W-:Y:S04]  /*6460*/  BSSY.RECONVERGENT B6, `(.L_x_114) ;  /* 0x0000012000067945 */ /* 0x000fe80003800200 */
[----:B------:R-:W-:Y:S05]  /*6470*/  @!P1 BRA `(.L_x_115) ;  /* 0x0000000000409947 */ /* 0x000fea0003800000 */
[----:B------:R-:W4:Y:S01]  /*6480*/  LDCU.64 UR8, c[0x4][0x70] ;  /* 0x01000e00ff0877ac */ /* 0x000f220008000a00 */
[----:B------:R-:W-:Y:S01]  /*6490*/  MOV R3, 0x0 ;  /* 0x0000000000037802 */ /* 0x000fe20000000f00 */
[----:B------:R-:W-:Y:S02]  /*64a0*/  HFMA2 R12, -RZ, RZ, 0, 5.9604644775390625e-08 ;  /* 0x00000001ff0c7431 */ /* 0x000fe400000001ff */
[----:B------:R-:W-:Y:S02]  /*64b0*/  IMAD.MOV.U32 R8, RZ, RZ, 0x192 ;  /* 0x00000192ff087424 */ /* 0x000fe400078e00ff */
[----:B------:R-:W-:Y:S01]  /*64c0*/  IMAD.MOV.U32 R13, RZ, RZ, RZ ;  /* 0x000000ffff0d7224 */ /* 0x000fe200078e00ff */
[----:B------:R-:W5:Y:S01]  /*64d0*/  LDCU.64 UR6, c[0x4][0x78] ;  /* 0x01000f00ff0677ac */ /* 0x000f620008000a00 */
[----:B-1----:R-:W1:Y:S01]  /*64e0*/  LDC.64 R2, c[0x4][R3] ;  /* 0x0100000003027b82 */ /* 0x002e620000000a00 */
[----:B------:R-:W2:Y:S01]  /*64f0*/  LDCU.64 UR4, c[0x4][0x10] ;  /* 0x01000200ff0477ac */ /* 0x000ea20008000a00 */
[----:B----4-:R-:W-:Y:S01]  /*6500*/  MOV R5, UR9 ;  /* 0x0000000900057c02 */ /* 0x010fe20008000f00 */
[----:B------:R-:W-:Y:S01]  /*6510*/  IMAD.U32 R4, RZ, RZ, UR8 ;  /* 0x00000008ff047e24 */ /* 0x000fe2000f8e00ff */
[----:B-----5:R-:W-:Y:S01]  /*6520*/  MOV R7, UR7 ;  /* 0x0000000700077c02 */ /* 0x020fe20008000f00 */
[----:B------:R-:W-:Y:S01]  /*6530*/  IMAD.U32 R6, RZ, RZ, UR6 ;  /* 0x00000006ff067e24 */ /* 0x000fe2000f8e00ff */
[----:B--2---:R-:W-:Y:S01]  /*6540*/  MOV R11, UR5 ;  /* 0x00000005000b7c02 */ /* 0x004fe20008000f00 */
[----:B------:R-:W-:Y:S02]  /*6550*/  IMAD.U32 R10, RZ, RZ, UR4 ;  /* 0x00000004ff0a7e24 */ /* 0x000fe4000f8e00ff */
[----:B------:R-:W-:Y:S07]  /*6560*/  LEPC R20, `(.L_x_115) ;  /* 0x000000001014794e */ /* 0x000fee0000000000 */
[----:B-1-3--:R-:W-:Y:S05]  /*6570*/  CALL.ABS.NOINC R2 ;  /* 0x0000000002007343 */ /* 0x00afea0003c00000 */
.L_x_115:
[----:B------:R-:W-:Y:S05]  /*6580*/  BSYNC.RECONVERGENT B6 ;  /* 0x0000000000067941 */ /* 0x000fea0003800200 */
.L_x_114:
[-C--:B---3--:R-:W-:Y:S01]  /*6590*/  F2FP.F16.E4M3.UNPACK_B R83, R148.reuse ;  /* 0x00000094ff53723e */ /* 0x088fe200020006ff */
[----:B------:R-:W-:Y:S05]  /*65a0*/  WARPSYNC.ALL ;  /* 0x0000000000007948 */ /* 0x000fea0003800000 */
[----:B------:R-:W-:Y:S01]  /*65b0*/  R2UR UR4, R80 ;  /* 0x00000000500472ca */ /* 0x000fe200000e0000 */
[--C-:B------:R-:W-:Y:S01]  /*65c0*/  HADD2.F32 R82, -RZ, R83.reuse.H0_H0 ;  /* 0x20000053ff527230 */ /* 0x100fe20000004100 */
[----:B------:R-:W-:Y:S01]  /*65d0*/  F2FP.F16.E4M3.UNPACK_B R85, R148.H1 ;  /* 0x00000094ff55723e */ /* 0x000fe200030006ff */
[----:B------:R-:W-:Y:S01]  /*65e0*/  HADD2.F32 R83, -RZ, R83.H1_H1 ;  /* 0x30000053ff537230 */ /* 0x000fe20000004100 */
[-C--:B------:R-:W-:Y:S01]  /*65f0*/  F2FP.F16.E4M3.UNPACK_B R87, R149.reuse ;  /* 0x00000095ff57723e */ /* 0x080fe200020006ff */
[----:B------:R-:W-:Y:S01]  /*6600*/  BSSY.RECONVERGENT B0, `(.L_x_116) ;  /* 0x000011d000007945 */ /* 0x000fe20003800200 */
[----:B------:R-:W-:Y:S01]  /*6610*/  F2FP.F16.E4M3.UNPACK_B R89, R149.H1 ;  /* 0x00000095ff59723e */ /* 0x000fe200030006ff */
[----:B------:R-:W-:Y:S01]  /*6620*/  HADD2.F32 R84, -RZ, R85.H0_H0 ;  /* 0x20000055ff547230 */ /* 0x000fe20000004100 */
[-C--:B------:R-:W-:Y:S01]  /*6630*/  F2FP.F16.E4M3.UNPACK_B R91, R150.reuse ;  /* 0x00000096ff5b723e */ /* 0x080fe200020006ff */
[----:B------:R-:W-:Y:S01]  /*6640*/  HADD2.F32 R88, -RZ, R87.H1_H1 ;  /* 0x30000057ff587230 */ /* 0x000fe20000004100 */
[----:B------:R-:W-:Y:S01]  /*6650*/  F2FP.F16.E4M3.UNPACK_B R93, R150.H1 ;  /* 0x00000096ff5d723e */ /* 0x000fe200030006ff */
[----:B------:R-:W-:Y:S01]  /*6660*/  HADD2.F32 R86, -RZ, R85.H1_H1 ;  /* 0x30000055ff567230 */ /* 0x000fe20000004100 */
[-C--:B------:R-:W-:Y:S01]  /*6670*/  F2FP.F16.E4M3.UNPACK_B R95, R151.reuse ;  /* 0x00000097ff5f723e */ /* 0x080fe200020006ff */
[----:B------:R-:W2:Y:S01]  /*6680*/  LDTM.x64 R4, tmem[UR4] ;  /* 0x00000004000479ee */ /* 0x000ea20008340000 */
[----:B------:R-:W-:Y:S01]  /*6690*/  F2FP.F16.E4M3.UNPACK_B R97, R151.H1 ;  /* 0x00000097ff61723e */ /* 0x000fe200030006ff */
[----:B------:R-:W-:Y:S01]  /*66a0*/  HADD2.F32 R85, -RZ, R87.H0_H0 ;  /* 0x20000057ff557230 */ /* 0x000fe20000004100 */
[-C--:B------:R-:W-:Y:S01]  /*66b0*/  F2FP.F16.E4M3.UNPACK_B R99, R152.reuse ;  /* 0x00000098ff63723e */ /* 0x080fe200020006ff */
[----:B------:R-:W-:Y:S01]  /*66c0*/  HADD2.F32 R87, -RZ, R89.H0_H0 ;  /* 0x20000059ff577230 */ /* 0x000fe20000004100 */
[----:B------:R-:W-:Y:S01]  /*66d0*/  F2FP.F16.E4M3.UNPACK_B R101, R152.H1 ;  /* 0x00000098ff65723e */ /* 0x000fe200030006ff */
[----:B------:R-:W-:Y:S01]  /*66e0*/  HADD2.F32 R92, -RZ, R91.H1_H1 ;  /* 0x3000005bff5c7230 */ /* 0x000fe20000004100 */
[----:B------:R-:W-:Y:S01]  /*66f0*/  ISETP.NE.AND P6, PT, R184, RZ, PT ;  /* 0x000000ffb800720c */ /* 0x000fe20003fc5270 */
[----:B------:R-:W-:Y:S01]  /*6700*/  HADD2.F32 R96, -RZ, R95.H1_H1 ;  /* 0x3000005fff607230 */ /* 0x000fe20000004100 */
[----:B------:R-:W-:Y:S01]  /*6710*/  SHF.L.U32 R211, R176, 0x4, RZ ;  /* 0x00000004b0d37819 */ /* 0x000fe200000006ff */
[----:B------:R-:W-:Y:S01]  /*6720*/  HADD2.F32 R100, -RZ, R99.H1_H1 ;  /* 0x30000063ff647230 */ /* 0x000fe20000004100 */
[----:B------:R-:W-:Y:S01]  /*6730*/  SHF.L.U32 R219, R175, 0x4, RZ ;  /* 0x00000004afdb7819 */ /* 0x000fe200000006ff */
[----:B------:R-:W-:Y:S01]  /*6740*/  HADD2.F32 R90, -RZ, R89.H1_H1 ;  /* 0x30000059ff5a7230 */ /* 0x000fe20000004100 */
[C---:B------:R-:W-:Y:S01]  /*6750*/  IADD3 R204, PT, PT, R190.reuse, R211, RZ ;  /* 0x000000d3becc7210 */ /* 0x040fe20007ffe0ff */
[----:B------:R-:W-:Y:S01]  /*6760*/  HADD2.F32 R89, -RZ, R91.H0_H0 ;  /* 0x2000005bff597230 */ /* 0x000fe20000004100 */
[----:B------:R-:W-:Y:S01]  /*6770*/  IADD3 R206, PT, PT, R190, R219, RZ ;  /* 0x000000dbbece7210 */ /* 0x000fe20007ffe0ff */
[--C-:B------:R-:W-:Y:S01]  /*6780*/  HADD2.F32 R91, -RZ, R93.reuse.H0_H0 ;  /* 0x2000005dff5b7230 */ /* 0x100fe20000004100 */
[----:B------:R-:W-:Y:S01]  /*6790*/  SHF.L.U32 R217, R188, 0x4, RZ ;  /* 0x00000004bcd97819 */ /* 0x000fe200000006ff */
[----:B------:R-:W-:Y:S01]  /*67a0*/  HADD2.F32 R94, -RZ, R93.H1_H1 ;  /* 0x3000005dff5e7230 */ /* 0x000fe20000004100 */
[-C--:B------:R-:W-:Y:S01]  /*67b0*/  F2FP.F16.E4M3.UNPACK_B R103, R153.reuse ;  /* 0x00000099ff67723e */ /* 0x080fe200020006ff */
[----:B------:R-:W-:Y:S01]  /*67c0*/  HADD2.F32 R93, -RZ, R95.H0_H0 ;  /* 0x2000005fff5d7230 */ /* 0x000fe20000004100 */
[----:B------:R-:W-:Y:S01]  /*67d0*/  IADD3 R205, PT, PT, R217, R204, RZ ;  /* 0x000000ccd9cd7210 */ /* 0x000fe20007ffe0ff */
[----:B------:R-:W-:Y:S01]  /*67e0*/  HADD2.F32 R95, -RZ, R97.H0_H0 ;  /* 0x20000061ff5f7230 */ /* 0x000fe20000004100 */
[----:B------:R-:W-:Y:S01]  /*67f0*/  F2FP.F16.E4M3.UNPACK_B R105, R153.H1 ;  /* 0x00000099ff69723e */ /* 0x000fe200030006ff */
[C---:B--2---:R-:W-:Y:S01]  /*6800*/  FMUL R0, R78.reuse, R4 ;  /* 0x000000044e007220 */ /* 0x044fe20000400000 */
[C---:B-1----:R-:W-:Y:S01]  /*6810*/  FMUL R2, R78.reuse, R5 ;  /* 0x000000054e027220 */ /* 0x042fe20000400000 */
[C---:B------:R-:W-:Y:S01]  /*6820*/  FMUL R4, R78.reuse, R8 ;  /* 0x000000084e047220 */ /* 0x040fe20000400000 */
[C---:B------:R-:W-:Y:S01]  /*6830*/  FMUL R5, R78.reuse, R9 ;  /* 0x000000094e057220 */ /* 0x040fe20000400000 */
[C---:B------:R-:W-:Y:S01]  /*6840*/  FFMA R0, R81.reuse, R82, R0 ;  /* 0x0000005251007223 */ /* 0x040fe20000000000 */
[C---:B------:R-:W-:Y:S01]  /*6850*/  FFMA R2, R81.reuse, R83, R2 ;  /* 0x0000005351027223 */ /* 0x040fe20000000002 */
[C---:B------:R-:W-:Y:S01]  /*6860*/  FMUL R8, R78.reuse, R12 ;  /* 0x0000000c4e087220 */ /* 0x040fe20000400000 */
[C---:B------:R-:W-:Y:S01]  /*6870*/  FMUL R9, R78.reuse, R13 ;  /* 0x0000000d4e097220 */ /* 0x040fe20000400000 */
[C---:B------:R-:W-:Y:S01]  /*6880*/  FMUL R12, R78.reuse, R16 ;  /* 0x000000104e0c7220 */ /* 0x040fe20000400000 */
[C---:B------:R-:W-:Y:S01]  /*6890*/  FMUL R13, R78.reuse, R17 ;  /* 0x000000114e0d7220 */ /* 0x040fe20000400000 */
[C---:B------:R-:W-:Y:S01]  /*68a0*/  FMUL R16, R78.reuse, R20 ;  /* 0x000000144e107220 */ /* 0x040fe20000400000 */
[C---:B------:R-:W-:Y:S01]  /*68b0*/  FMUL R17, R78.reuse, R21 ;  /* 0x000000154e117220 */ /* 0x040fe20000400000 */
[----:B------:R-:W-:Y:S02]  /*68c0*/  HADD2.F32 R104, -RZ, R103.H1_H1 ;  /* 0x30000067ff687230 */ /* 0x000fe40000004100 */
[C---:B------:R-:W-:Y:S01]  /*68d0*/  FMUL R20, R78.reuse, R24 ;  /* 0x000000184e147220 */ /* 0x040fe20000400000 */
[C---:B------:R-:W-:Y:S01]  /*68e0*/  FMUL R21, R78.reuse, R25 ;  /* 0x000000194e157220 */ /* 0x040fe20000400000 */
[C---:B------:R-:W-:Y:S01]  /*68f0*/  FMUL R24, R78.reuse, R28 ;  /* 0x0000001c4e187220 */ /* 0x040fe20000400000 */
[C---:B------:R-:W-:Y:S01]  /*6900*/  FMUL R25, R78.reuse, R29 ;  /* 0x0000001d4e197220 */ /* 0x040fe20000400000 */
[C---:B------:R-:W-:Y:S01]  /*6910*/  FMUL R28, R78.reuse, R32 ;  /* 0x000000204e1c7220 */ /* 0x040fe20000400000 */
[C---:B------:R-:W-:Y:S01]  /*6920*/  FMUL R29, R78.reuse, R33 ;  /* 0x000000214e1d7220 */ /* 0x040fe20000400000 */
[C---:B------:R-:W-:Y:S01]  /*6930*/  FMUL R32, R78.reuse, R36 ;  /* 0x000000244e207220 */ /* 0x040fe20000400000 */
[----:B------:R-:W-:Y:S01]  /*6940*/  F2FP.F16.E4M3.UNPACK_B R107, R154 ;  /* 0x0000009aff6b723e */ /* 0x000fe200020006ff */
[C---:B------:R-:W-:Y:S01]  /*6950*/  FMUL R33, R78.reuse, R37 ;  /* 0x000000254e217220 */ /* 0x040fe20000400000 */
[C---:B------:R-:W-:Y:S01]  /*6960*/  FMUL R36, R78.reuse, R40 ;  /* 0x000000284e247220 */ /* 0x040fe20000400000 */
[----:B------:R-:W-:Y:S01]  /*6970*/  F2FP.F16.E4M3.UNPACK_B R109, R154.H1 ;  /* 0x0000009aff6d723e */ /* 0x000fe200030006ff */
[C---:B------:R-:W-:Y:S01]  /*6980*/  FMUL R37, R78.reuse, R41 ;  /* 0x000000294e257220 */ /* 0x040fe20000400000 */
[----:B------:R-:W-:Y:S02]  /*6990*/  HADD2.F32 R108, -RZ, R107.H1_H1 ;  /* 0x3000006bff6c7230 */ /* 0x000fe40000004100 */
        /* <DEDUP_REMOVED lines=26> */
[C---:B------:R-:W-:Y:S01]  /*6b40*/  FFMA R3, R81.reuse, R84, R3 ;  /* 0x0000005451037223 */ /* 0x040fe20000000003 */
[C---:B------:R-:W-:Y:S01]  /*6b50*/  FFMA R7, R81.reuse, R86, R7 ;  /* 0x0000005651077223 */ /* 0x040fe20000000007 */
[----:B------:R-:W-:Y:S01]  /*6b60*/  F2FP.F16.E4M3.UNPACK_B R127, R159 ;  /* 0x0000009fff7f723e */ /* 0x000fe200020006ff */
[C---:B------:R-:W-:Y:S01]  /*6b70*/  FFMA R4, R81.reuse, R85, R4 ;  /* 0x0000005551047223 */ /* 0x040fe20000000004 */
[C---:B------:R-:W-:Y:S01]  /*6b80*/  FFMA R5, R81.reuse, R88, R5 ;  /* 0x0000005851057223 */ /* 0x040fe20000000005 */
[----:B------:R-:W-:Y:S01]  /*6b90*/  F2FP.F16.E4M3.UNPACK_B R129, R159.H1 ;  /* 0x0000009fff81723e */ /* 0x000fe200030006ff */
[----:B------:R-:W-:Y:S01]  /*6ba0*/  FFMA R6, R81, R87, R6 ;  /* 0x0000005751067223 */ /* 0x000fe20000000006 */
[----:B------:R-:W-:Y:S01]  /*6bb0*/  F2FP.SATFINITE.E4M3.F32.PACK_AB_MERGE_C R185, R7, R3, RZ ;  /* 0x0000000307b9723e */ /* 0x000fe200048070ff */
[----:B------:R-:W-:Y:S02]  /*6bc0*/  HADD2.F32 R124, -RZ, R123.H1_H1 ;  /* 0x3000007bff7c7230 */ /* 0x000fe40000004100 */
[----:B------:R-:W-:Y:S01]  /*6bd0*/  FMUL R11, R78, R11 ;  /* 0x0000000b4e0b7220 */ /* 0x000fe20000400000 */
[----:B------:R-:W-:Y:S01]  /*6be0*/  HADD2.F32 R128, -RZ, R127.H1_H1 ;  /* 0x3000007fff807230 */ /* 0x000fe20000004100 */
[----:B------:R-:W-:Y:S01]  /*6bf0*/  F2FP.SATFINITE.E4M3.F32.PACK_AB_MERGE_C R184, R2, R0, R185 ;  /* 0x0000000002b8723e */ /* 0x000fe200048070b9 */
[C---:B------:R-:W-:Y:S01]  /*6c00*/  FMUL R10, R78.reuse, R14 ;  /* 0x0000000e4e0a7220 */ /* 0x040fe20000400000 */
[C---:B------:R-:W-:Y:S01]  /*6c10*/  FFMA R11, R81.reuse, R90, R11 ;  /* 0x0000005a510b7223 */ /* 0x040fe2000000000b */
[C---:B------:R-:W-:Y:S01]  /*6c20*/  FFMA R8, R81.reuse, R89, R8 ;  /* 0x0000005951087223 */ /* 0x040fe20000000008 */
[----:B------:R-:W-:Y:S01]  /*6c30*/  FFMA R9, R81, R92, R9 ;  /* 0x0000005c51097223 */ /* 0x000fe20000000009 */
[----:B------:R-:W-:Y:S01]  /*6c40*/  F2FP.F16.E4M3.UNPACK_B R131, R160 ;  /* 0x000000a0ff83723e */ /* 0x000fe200020006ff */
[----:B------:R-:W-:Y:S01]  /*6c50*/  HADD2.F32 R98, -RZ, R97.H1_H1 ;  /* 0x30000061ff627230 */ /* 0x000fe20000004100 */
[----:B------:R-:W-:Y:S01]  /*6c60*/  F2FP.SATFINITE.E4M3.F32.PACK_AB_MERGE_C R186, R11, R6, RZ ;  /* 0x000000060bba723e */ /* 0x000fe200048070ff */
[----:B------:R-:W-:Y:S01]  /*6c70*/  FFMA R10, R81, R91, R10 ;  /* 0x0000005b510a7223 */ /* 0x000fe2000000000a */
[----:B------:R-:W-:Y:S02]  /*6c80*/  HADD2.F32 R97, -RZ, R99.H0_H0 ;  /* 0x20000063ff617230 */ /* 0x000fe40000004100 */
[C---:B------:R-:W-:Y:S01]  /*6c90*/  FMUL R15, R78.reuse, R15 ;  /* 0x0000000f4e0f7220 */ /* 0x040fe20000400000 */
[----:B------:R-:W-:Y:S01]  /*6ca0*/  F2FP.SATFINITE.E4M3.F32.PACK_AB_MERGE_C R185, R5, R4, R186 ;  /* 0x0000000405b9723e */ /* 0x000fe200048070ba */
[----:B------:R-:W-:Y:S02]  /*6cb0*/  HADD2.F32 R132, -RZ, R131.H1_H1 ;  /* 0x30000083ff847230 */ /* 0x000fe40000004100 */
[C---:B------:R-:W-:Y:S01]  /*6cc0*/  FMUL R14, R78.reuse, R18 ;  /* 0x000000124e0e7220 */ /* 0x040fe20000400000 */
[C---:B------:R-:W-:Y:S01]  /*6cd0*/  FFMA R15, R81.reuse, R94, R15 ;  /* 0x0000005e510f7223 */ /* 0x040fe2000000000f */
[C---:B------:R-:W-:Y:S01]  /*6ce0*/  FFMA R12, R81.reuse, R93, R12 ;  /* 0x0000005d510c7223 */ /* 0x040fe2000000000c */
[----:B------:R-:W-:Y:S01]  /*6cf0*/  FFMA R13, R81, R96, R13 ;  /* 0x00000060510d7223 */ /* 0x000fe2000000000d */
[----:B------:R-:W-:Y:S01]  /*6d00*/  F2FP.F16.E4M3.UNPACK_B R133, R160.H1 ;  /* 0x000000a0ff85723e */ /* 0x000fe200030006ff */
[--C-:B------:R-:W-:Y:S01]  /*6d10*/  HADD2.F32 R99, -RZ, R101.reuse.H0_H0 ;  /* 0x20000065ff637230 */ /* 0x100fe20000004100 */
[----:B------:R-:W-:Y:S01]  /*6d20*/  F2FP.SATFINITE.E4M3.F32.PACK_AB_MERGE_C R186, R15, R10, RZ ;  /* 0x0000000a0fba723e */ /* 0x000fe200048070ff */
[----:B------:R-:W-:Y:S01]  /*6d30*/  FFMA R14, R81, R95, R14 ;  /* 0x0000005f510e7223 */ /* 0x000fe2000000000e */
[C---:B------:R-:W-:Y:S01]  /*6d40*/  FMUL R19, R78.reuse, R19 ;  /* 0x000000134e137220 */ /* 0x040fe20000400000 */
[----:B------:R-:W-:Y:S01]  /*6d50*/  HADD2.F32 R102, -RZ, R101.H1_H1 ;  /* 0x30000065ff667230 */ /* 0x000fe20000004100 */
[----:B------:R-:W-:Y:S01]  /*6d60*/  F2FP.SATFINITE.E4M3.F32.PACK_AB_MERGE_C R186, R9, R8, R186 ;  /* 0x0000000809ba723e */ /* 0x000fe200048070ba */
[----:B------:R-:W-:Y:S02]  /*6d70*/  HADD2.F32 R101, -RZ, R103.H0_H0 ;  /* 0x20000067ff657230 */ /* 0x000fe40000004100 */
[C---:B------:R-:W-:Y:S01]  /*6d80*/  FFMA R19, R81.reuse, R98, R19 ;  /* 0x0000006251137223 */ /* 0x040fe20000000013 */
[C---:B------:R-:W-:Y:S01]  /*6d90*/  FFMA R16, R81.reuse, R97, R16 ;  /* 0x0000006151107223 */ /* 0x040fe20000000010 */
[----:B------:R-:W-:Y:S01]  /*6da0*/  FFMA R17, R81, R100, R17 ;  /* 0x0000006451117223 */ /* 0x000fe20000000011 */
[C---:B------:R-:W-:Y:S01]  /*6db0*/  FMUL R18, R78.reuse, R22 ;  /* 0x000000164e127220 */ /* 0x040fe20000400000 */
[----:B------:R-:W-:Y:S01]  /*6dc0*/  F2FP.F16.E4M3.UNPACK_B R135, R161 ;  /* 0x000000a1ff87723e */ /* 0x000fe200020006ff */
        /* <DEDUP_REMOVED lines=10> */
[----:B------:R1:W-:Y:S01]  /*6e70*/  STS.128 [R172+UR49+0x4400], R184 ;  /* 0x004400b8ac007988 */ /* 0x0003e20008000c31 */
[----:B------:R-:W-:Y:S01]  /*6e80*/  HADD2.F32 R136, -RZ, R135.H1_H1 ;  /* 0x30000087ff887230 */ /* 0x000fe20000004100 */
[----:B------:R-:W-:Y:S01]  /*6e90*/  F2FP.SATFINITE.E4M3.F32.PACK_AB_MERGE_C R196, R23, R18, RZ ;  /* 0x0000001217c4723e */ /* 0x000fe200048070ff */
[C---:B------:R-:W-:Y:S01]  /*6ea0*/  FMUL R22, R78.reuse, R26 ;  /* 0x0000001a4e167220 */ /* 0x040fe20000400000 */
[C---:B------:R-:W-:Y:S01]  /*6eb0*/  FMUL R27, R78.reuse, R27 ;  /* 0x0000001b4e1b7220 */ /* 0x040fe20000400000 */
[--C-:B------:R-:W-:Y:S01]  /*6ec0*/  HADD2.F32 R107, -RZ, R109.reuse.H0_H0 ;  /* 0x2000006dff6b7230 */ /* 0x100fe20000004100 */
[----:B------:R-:W-:Y:S01]  /*6ed0*/  F2FP.SATFINITE.E4M3.F32.PACK_AB_MERGE_C R196, R17, R16, R196 ;  /* 0x0000001011c4723e */ /* 0x000fe200048070c4 */
[C---:B------:R-:W-:Y:S01]  /*6ee0*/  FFMA R22, R81.reuse, R103, R22 ;  /* 0x0000006751167223 */ /* 0x040fe20000000016 */
[C---:B------:R-:W-:Y:S01]  /*6ef0*/  FFMA R27, R81.reuse, R106, R27 ;  /* 0x0000006a511b7223 */ /* 0x040fe2000000001b */
[C---:B------:R-:W-:Y:S01]  /*6f00*/  FFMA R24, R81.reuse, R105, R24 ;  /* 0x0000006951187223 */ /* 0x040fe20000000018 */
[----:B------:R-:W-:Y:S01]  /*6f10*/  F2FP.F16.E4M3.UNPACK_B R137, R161.H1 ;  /* 0x000000a1ff89723e */ /* 0x000fe200030006ff */
[----:B------:R-:W-:Y:S02]  /*6f20*/  HADD2.F32 R110, -RZ, R109.H1_H1 ;  /* 0x3000006dff6e7230 */ /* 0x000fe40000004100 */
[----:B------:R-:W-:Y:S01]  /*6f30*/  FFMA R25, R81, R108, R25 ;  /* 0x0000006c51197223 */ /* 0x000fe20000000019 */
[----:B------:R-:W-:Y:S01]  /*6f40*/  F2FP.SATFINITE.E4M3.F32.PACK_AB_MERGE_C R197, R27, R22, RZ ;  /* 0x000000161bc5723e */ /* 0x000fe200048070ff */
[----:B------:R-:W-:Y:S02]  /*6f50*/  HADD2.F32 R109, -RZ, R111.H0_H0 ;  /* 0x2000006fff6d7230 */ /* 0x000fe40000004100 */
[C---:B------:R-:W-:Y:S01]  /*6f60*/  FMUL R26, R78.reuse, R30 ;  /* 0x0000001e4e1a7220 */ /* 0x040fe20000400000 */
[C---:B------:R-:W-:Y:S01]  /*6f70*/  FMUL R31, R78.reuse, R31 ;  /* 0x0000001f4e1f7220 */ /* 0x040fe20000400000 */
[--C-:B------:R-:W-:Y:S01]  /*6f80*/  HADD2.F32 R111, -RZ, R113.reuse.H0_H0 ;  /* 0x20000071ff6f7230 */ /* 0x100fe20000004100 */
[----:B------:R-:W-:Y:S01]  /*6f90*/  F2FP.SATFINITE.E4M3.F32.PACK_AB_MERGE_C R197, R21, R20, R197 ;  /* 0x0000001415c5723e */ /* 0x000fe200048070c5 */
[C---:B------:R-:W-:Y:S01]  /*6fa0*/  FFMA R26, R81.reuse, R107, R26 ;  /* 0x0000006b511a7223 */ /* 0x040fe2000000001a */
[C---:B------:R-:W-:Y:S01]  /*6fb0*/  FFMA R31, R81.reuse, R110, R31 ;  /* 0x0000006e511f7223 */ /* 0x040fe2000000001f */
[C---:B------:R-:W-:Y:S01]  /*6fc0*/  FFMA R28, R81.reuse, R109, R28 ;  /* 0x0000006d511c7223 */ /* 0x040fe2000000001c */
[----:B------:R-:W-:Y:S01]  /*6fd0*/  F2FP.F16.E4M3.UNPACK_B R139, R162 ;  /* 0x000000a2ff8b723e */ /* 0x000fe200020006ff */
[----:B------:R-:W-:Y:S02]  /*6fe0*/  HADD2.F32 R114, -RZ, R113.H1_H1 ;  /* 0x30000071ff727230 */ /* 0x000fe40000004100 */
[----:B------:R-:W-:Y:S01]  /*6ff0*/  FFMA R29, R81, R112, R29 ;  /* 0x00000070511d7223 */ /* 0x000fe2000000001d */
[----:B------:R-:W-:Y:S01]  /*7000*/  F2FP.SATFINITE.E4M3.F32.PACK_AB_MERGE_C R198, R31, R26, RZ ;  /* 0x0000001a1fc6723e */ /* 0x000fe200048070ff */
[----:B------:R-:W-:Y:S02]  /*7010*/  HADD2.F32 R113, -RZ, R115.H0_H0 ;  /* 0x20000073ff717230 */ /* 0x000fe40000004100 */
[C---:B------:R-:W-:Y:S01]  /*7020*/  FMUL R30, R78.reuse, R34 ;  /* 0x000000224e1e7220 */ /* 0x040fe20000400000 */
[----:B------:R-:W-:Y:S01]  /*7030*/  HADD2.F32 R140, -RZ, R139.H1_H1 ;  /* 0x3000008bff8c7230 */ /* 0x000fe20000004100 */
[----:B------:R-:W-:Y:S01]  /*7040*/  F2FP.SATFINITE.E4M3.F32.PACK_AB_MERGE_C R198, R25, R24, R198 ;  /* 0x0000001819c6723e */ /* 0x000fe200048070c6 */
[C---:B------:R-:W-:Y:S01]  /*7050*/  FMUL R35, R78.reuse, R35 ;  /* 0x000000234e237220 */ /* 0x040fe20000400000 */
[--C-:B------:R-:W-:Y:S02]  /*7060*/  HADD2.F32 R115, -RZ, R117.reuse.H0_H0 ;  /* 0x20000075ff737230 */ /* 0x100fe40000004100 */
[C---:B------:R-:W-:Y:S01]  /*7070*/  FFMA R30, R81.reuse, R111, R30 ;  /* 0x0000006f511e7223 */ /* 0x040fe2000000001e */
[----:B------:R-:W-:Y:S02]  /*7080*/  HADD2.F32 R118, -RZ, R117.H1_H1 ;  /* 0x30000075ff767230 */ /* 0x000fe40000004100 */
[C---:B------:R-:W-:Y:S01]  /*7090*/  FFMA R35, R81.reuse, R114, R35 ;  /* 0x0000007251237223 */ /* 0x040fe20000000023 */
[C---:B------:R-:W-:Y:S01]  /*70a0*/  FFMA R32, R81.reuse, R113, R32 ;  /* 0x0000007151207223 */ /* 0x040fe20000000020 */
[----:B------:R-:W-:Y:S01]  /*70b0*/  F2FP.F16.E4M3.UNPACK_B R141, R162.H1 ;  /* 0x000000a2ff8d723e */ /* 0x000fe200030006ff */
[----:B------:R-:W-:Y:S01]  /*70c0*/  FFMA R33, R81, R116, R33 ;  /* 0x0000007451217223 */ /* 0x000fe20000000021 */
[----:B------:R-:W-:Y:S01]  /*70d0*/  HADD2.F32 R117, -RZ, R119.H0_H0 ;  /* 0x20000077ff757230 */ /* 0x000fe20000004100 */
        /* <DEDUP_REMOVED lines=9> */
[----:B------:R1:W-:Y:S01]  /*7170*/  STS.128 [R204+0x4010], R196 ;  /* 0x004010c4cc007388 */ /* 0x0003e20000000c00 */
[----:B------:R-:W-:Y:S01]  /*7180*/  FFMA R37, R81, R120, R37 ;  /* 0x0000007851257223 */ /* 0x000fe20000000025 */
[----:B------:R-:W-:Y:S01]  /*7190*/  F2FP.SATFINITE.E4M3.F32.PACK_AB_MERGE_C R200, R39, R34, RZ ;  /* 0x0000002227c8723e */ /* 0x000fe200048070ff */
[----:B------:R-:W-:Y:S02]  /*71a0*/  HADD2.F32 R122, -RZ, R121.H1_H1 ;  /* 0x30000079ff7a7230 */ /* 0x000fe40000004100 */
[C---:B------:R-:W-:Y:S01]  /*71b0*/  FMUL R38, R78.reuse, R42 ;  /* 0x0000002a4e267220 */ /* 0x040fe20000400000 */
[----:B------:R-:W-:Y:S01]  /*71c0*/  HADD2.F32 R121, -RZ, R123.H0_H0 ;  /* 0x2000007bff797230 */ /* 0x000fe20000004100 */
[----:B------:R-:W-:Y:S01]  /*71d0*/  F2FP.SATFINITE.E4M3.F32.PACK_AB_MERGE_C R200, R33, R32, R200 ;  /* 0x0000002021c8723e */ /* 0x000fe200048070c8 */
[----:B------:R-:W-:Y:S02]  /*71e0*/  HADD2.F32 R144, -RZ, R143.H1_H1 ;  /* 0x3000008fff907230 */ /* 0x000fe40000004100 */
[C---:B------:R-:W-:Y:S01]  /*71f0*/  FFMA R38, R81.reuse, R119, R38 ;  /* 0x0000007751267223 */ /* 0x040fe20000000026 */
[C---:B------:R-:W-:Y:S01]  /*7200*/  FMUL R43, R78.reuse, R43 ;  /* 0x0000002b4e2b7220 */ /* 0x040fe20000400000 */
[--C-:B------:R-:W-:Y:S02]  /*7210*/  HADD2.F32 R123, -RZ, R125.reuse.H0_H0 ;  /* 0x2000007dff7b7230 */ /* 0x100fe40000004100 */
[C---:B------:R-:W-:Y:S01]  /*7220*/  FMUL R42, R78.reuse, R46 ;  /* 0x0000002e4e2a7220 */ /* 0x040fe20000400000 */
[----:B------:R-:W-:Y:S02]  /*7230*/  HADD2.F32 R126, -RZ, R125.H1_H1 ;  /* 0x3000007dff7e7230 */ /* 0x000fe40000004100 */
[C---:B------:R-:W-:Y:S01]  /*7240*/  FFMA R43, R81.reuse, R122, R43 ;  /* 0x0000007a512b7223 */ /* 0x040fe2000000002b */
[----:B------:R-:W-:Y:S01]  /*7250*/  F2FP.F16.E4M3.UNPACK_B R145, R163.H1 ;  /* 0x000000a3ff91723e */ /* 0x000fe200030006ff */
[C---:B------:R-:W-:Y:S01]  /*7260*/  FFMA R40, R81.reuse, R121, R40 ;  /* 0x0000007951287223 */ /* 0x040fe20000000028 */
[----:B------:R-:W-:Y:S01]  /*7270*/  FFMA R41, R81, R124, R41 ;  /* 0x0000007c51297223 */ /* 0x000fe20000000029 */
[----:B------:R-:W-:Y:S01]  /*7280*/  ISETP.NE.AND P0, PT, R193, RZ, PT ;  /* 0x000000ffc100720c */ /* 0x000fe20003f05270 */
[----:B------:R-:W-:Y:S01]  /*7290*/  HADD2.F32 R125, -RZ, R127.H0_H0 ;  /* 0x2000007fff7d7230 */ /* 0x000fe20000004100 */
[----:B------:R-:W-:Y:S01]  /*72a0*/  F2FP.SATFINITE.E4M3.F32.PACK_AB_MERGE_C R201, R43, R38, RZ ;  /* 0x000000262bc9723e */ /* 0x000fe200048070ff */
[----:B------:R-:W-:Y:S01]  /*72b0*/  FFMA R42, R81, R123, R42 ;  /* 0x0000007b512a7223 */ /* 0x000fe2000000002a */
[C---:B------:R-:W-:Y:S01]  /*72c0*/  FMUL R47, R78.reuse, R47 ;  /* 0x0000002f4e2f7220 */ /* 0x040fe20000400000 */
[--C-:B------:R-:W-:Y:S01]  /*72d0*/  HADD2.F32 R127, -RZ, R129.reuse.H0_H0 ;  /* 0x20000081ff7f7230 */ /* 0x100fe20000004100 */
[----:B------:R-:W-:Y:S01]  /*72e0*/  F2FP.SATFINITE.E4M3.F32.PACK_AB_MERGE_C R201, R37, R36, R201 ;  /* 0x0000002425c9723e */ /* 0x000fe200048070c9 */
[----:B------:R-:W-:Y:S02]  /*72f0*/  HADD2.F32 R130, -RZ, R129.H1_H1 ;  /* 0x30000081ff827230 */ /* 0x000fe40000004100 */
[C---:B------:R-:W-:Y:S01]  /*7300*/  FFMA R47, R81.reuse, R126, R47 ;  /* 0x0000007e512f7223 */ /* 0x040fe2000000002f */
[C---:B------:R-:W-:Y:S01]  /*7310*/  FFMA R44, R81.reuse, R125, R44 ;  /* 0x0000007d512c7223 */ /* 0x040fe2000000002c */
[C---:B------:R-:W-:Y:S01]  /*7320*/  FFMA R45, R81.reuse, R128, R45 ;  /* 0x00000080512d7223 */ /* 0x040fe2000000002d */
[----:B------:R-:W-:Y:S02]  /*7330*/  HADD2.F32 R129, -RZ, R131.H0_H0 ;  /* 0x20000083ff817230 */ /* 0x000fe40000004100 */
[C---:B------:R-:W-:Y:S01]  /*7340*/  FMUL R46, R78.reuse, R50 ;  /* 0x000000324e2e7220 */ /* 0x040fe20000400000 */
[C---:B------:R-:W-:Y:S01]  /*7350*/  FMUL R51, R78.reuse, R51 ;  /* 0x000000334e337220 */ /* 0x040fe20000400000 */
[--C-:B------:R-:W-:Y:S02]  /*7360*/  HADD2.F32 R131, -RZ, R133.reuse.H0_H0 ;  /* 0x20000085ff837230 */ /* 0x100fe40000004100 */
[C---:B------:R-:W-:Y:S01]  /*7370*/  FMUL R50, R78.reuse, R54 ;  /* 0x000000364e327220 */ /* 0x040fe20000400000 */
[C---:B------:R-:W-:Y:S01]  /*7380*/  FFMA R46, R81.reuse, R127, R46 ;  /* 0x0000007f512e7223 */ /* 0x040fe2000000002e */
[----:B------:R-:W-:Y:S02]  /*7390*/  HADD2.F32 R134, -RZ, R133.H1_H1 ;  /* 0x30000085ff867230 */ /* 0x000fe40000004100 */
[C---:B------:R-:W-:Y:S01]  /*73a0*/  FFMA R51, R81.reuse, R130, R51 ;  /* 0x0000008251337223 */ /* 0x040fe20000000033 */
[----:B------:R-:W-:Y:S02]  /*73b0*/  HADD2.F32 R133, -RZ, R135.H0_H0 ;  /* 0x20000087ff857230 */ /* 0x000fe40000004100 */
[C---:B------:R-:W-:Y:S01]  /*73c0*/  FMUL R55, R78.reuse, R55 ;  /* 0x000000374e377220 */ /* 0x040fe20000400000 */
[C---:B------:R-:W-:Y:S01]  /*73d0*/  FFMA R48, R81.reuse, R129, R48 ;  /* 0x0000008151307223 */ /* 0x040fe20000000030 */
[C---:B------:R-:W-:Y:S01]  /*73e0*/  FFMA R49, R81.reuse, R132, R49 ;  /* 0x0000008451317223 */ /* 0x040fe20000000031 */
[--C-:B------:R-:W-:Y:S02]  /*73f0*/  HADD2.F32 R135, -RZ, R137.reuse.H0_H0 ;  /* 0x20000089ff877230 */ /* 0x100fe40000004100 */
[C---:B------:R-:W-:Y:S01]  /*7400*/  FFMA R50, R81.reuse, R131, R50 ;  /* 0x0000008351327223 */ /* 0x040fe20000000032 */
[----:B------:R-:W-:Y:S02]  /*7410*/  HADD2.F32 R138, -RZ, R137.H1_H1 ;  /* 0x30000089ff8a7230 */ /* 0x000fe40000004100 */
[C---:B------:R-:W-:Y:S01]  /*7420*/  FMUL R54, R78.reuse, R58 ;  /* 0x0000003a4e367220 */ /* 0x040fe20000400000 */
[----:B------:R-:W-:Y:S02]  /*7430*/  HADD2.F32 R137, -RZ, R139.H0_H0 ;  /* 0x2000008bff897230 */ /* 0x000fe40000004100 */
[C---:B------:R-:W-:Y:S01]  /*7440*/  FFMA R55, R81.reuse, R134, R55 ;  /* 0x0000008651377223 */ /* 0x040fe20000000037 */
        /* <DEDUP_REMOVED lines=16> */
[----:B------:R-:W-:Y:S01]  /*7550*/  FFMA R63, R81, R142, R63 ;  /* 0x0000008e513f7223 */ /* 0x000fe2000000003f */
[----:B------:R-:W-:Y:S01]  /*7560*/  FMUL R67, R78, R67 ;  /* 0x000000434e437220 */ /* 0x000fe20000400000 */
[----:B------:R-:W-:Y:S01]  /*7570*/  F2FP.SATFINITE.E4M3.F32.PACK_AB_MERGE_C R202, R47, R42, RZ ;  /* 0x0000002a2fca723e */ /* 0x000fe200048070ff */
[----:B------:R-:W-:Y:S01]  /*7580*/  FFMA R60, R81, R141, R60 ;  /* 0x0000008d513c7223 */ /* 0x000fe2000000003c */
[----:B------:R-:W-:Y:S01]  /*7590*/  F2FP.SATFINITE.E4M3.F32.PACK_AB_MERGE_C R203, R51, R46, RZ ;  /* 0x0000002e33cb723e */ /* 0x000fe200048070ff */
[C---:B------:R-:W-:Y:S01]  /*75a0*/  FFMA R61, R81.reuse, R144, R61 ;  /* 0x00000090513d7223 */ /* 0x040fe2000000003d */
[C---:B------:R-:W-:Y:S01]  /*75b0*/  FFMA R62, R81.reuse, R143, R62 ;  /* 0x0000008f513e7223 */ /* 0x040fe2000000003e */
[----:B------:R-:W-:Y:S01]  /*75c0*/  FFMA R67, R81, R146, R67 ;  /* 0x0000009251437223 */ /* 0x000fe20000000043 */
[----:B------:R-:W-:Y:S02]  /*75d0*/  F2FP.SATFINITE.E4M3.F32.PACK_AB_MERGE_C R202, R41, R40, R202 ;  /* 0x0000002829ca723e */ /* 0x000fe400048070ca */
[----:B------:R-:W-:Y:S02]  /*75e0*/  F2FP.SATFINITE.E4M3.F32.PACK_AB_MERGE_C R203, R45, R44, R203 ;  /* 0x0000002c2dcb723e */ /* 0x000fe400048070cb */
[----:B------:R-:W-:Y:S02]  /*75f0*/  F2FP.SATFINITE.E4M3.F32.PACK_AB_MERGE_C R212, R55, R50, RZ ;  /* 0x0000003237d4723e */ /* 0x000fe400048070ff */
[----:B------:R-:W-:Y:S01]  /*7600*/  F2FP.SATFINITE.E4M3.F32.PACK_AB_MERGE_C R213, R59, R54, RZ ;  /* 0x000000363bd5723e */ /* 0x000fe200048070ff */
[----:B------:R1:W-:Y:S01]  /*7610*/  STS.128 [R206+0x4020], R200 ;  /* 0x004020c8ce007388 */ /* 0x0003e20000000c00 */
[----:B------:R-:W-:Y:S02]  /*7620*/  F2FP.SATFINITE.E4M3.F32.PACK_AB_MERGE_C R214, R63, R58, RZ ;  /* 0x0000003a3fd6723e */ /* 0x000fe400048070ff */
[----:B------:R-:W-:Y:S02]  /*7630*/  F2FP.SATFINITE.E4M3.F32.PACK_AB_MERGE_C R215, R67, R62, RZ ;  /* 0x0000003e43d7723e */ /* 0x000fe400048070ff */
[----:B------:R-:W-:Y:S02]  /*7640*/  F2FP.SATFINITE.E4M3.F32.PACK_AB_MERGE_C R212, R49, R48, R212 ;  /* 0x0000003031d4723e */ /* 0x000fe400048070d4 */
[----:B------:R-:W-:Y:S02]  /*7650*/  F2FP.SATFINITE.E4M3.F32.PACK_AB_MERGE_C R213, R53, R52, R213 ;  /* 0x0000003435d5723e */ /* 0x000fe400048070d5 */
[----:B------:R-:W-:Y:S02]  /*7660*/  F2FP.SATFINITE.E4M3.F32.PACK_AB_MERGE_C R214, R57, R56, R214 ;  /* 0x0000003839d6723e */ /* 0x000fe400048070d6 */
[----:B------:R-:W-:Y:S02]  /*7670*/  F2FP.SATFINITE.E4M3.F32.PACK_AB_MERGE_C R215, R61, R60, R215 ;  /* 0x0000003c3dd7723e */ /* 0x000fe400048070d7 */
[----:B------:R-:W-:Y:S02]  /*7680*/  LEA R210, R181, UR49, 0x3 ;  /* 0x00000031b5d27c11 */ /* 0x000fe4000f8e18ff */
[----:B------:R-:W-:Y:S01]  /*7690*/  @P6 SHF.L.U32 R221, R180, 0x1f, RZ ;  /* 0x0000001fb4dd6819 */ /* 0x000fe200000006ff */
[----:B------:R1:W-:Y:S01]  /*76a0*/  STS.128 [R205+0x4010], R212 ;  /* 0x004010d4cd007388 */ /* 0x0003e20000000c00 */
[----:B------:R-:W-:Y:S01]  /*76b0*/  @!PT LDS RZ, [RZ] ;  /* 0x00000000fffff984 */ /* 0x000fe20000000800 */
[----:B------:R-:W-:Y:S01]  /*76c0*/  @!PT LDS RZ, [RZ] ;  /* 0x00000000fffff984 */ /* 0x000fe20000000800 */
[----:B------:R-:W-:Y:S01]  /*76d0*/  @!PT LDS RZ, [RZ] ;  /* 0x00000000fffff984 */ /* 0x000fe20000000800 */
[----:B------:R-:W-:Y:S01]  /*76e0*/  @!PT LDS RZ, [RZ] ;  /* 0x00000000fffff984 */ /* 0x000fe20000000800 */
[----:B------:R2:W-:Y:S07]  /*76f0*/  MEMBAR.ALL.CTA ;  /* 0x0000000000007992 */ /* 0x0005ee0000008000 */
[----:B--2---:R-:W2:Y:S02]  /*7700*/  FENCE.VIEW.ASYNC.S ;  /* 0x00000000000073c6 */ /* 0x004ea40000000000 */
[----:B--2---:R-:W-:Y:S06]  /*7710*/  BAR.SYNC.DEFER_BLOCKING 0x1, 0x80 ;  /* 0x0042000000007b1d */ /* 0x004fec0000010000 */
[----:B------:R-:W-:Y:S05]  /*7720*/  @P0 BRA `(.L_x_117) ;  /* 0x0000000000280947 */ /* 0x000fea0003800000 */
[----:B------:R-:W-:Y:S02]  /*7730*/  UIADD3 UR4, UPT, UPT, UR49, 0x4400, URZ ;  /* 0x0000440031047890 */ /* 0x000fe4000fffe0ff */
[----:B------:R-:W-:Y:S01]  /*7740*/  UIADD3 UR6, UP0, UPT, UR52, 0x680, URZ ;  /* 0x0000068034067890 */ /* 0x000fe2000ff1e0ff */
[----:B------:R-:W-:Y:S03]  /*7750*/  UMOV UR43, UR36 ;  /* 0x00000024002b7c82 */ /* 0x000fe60008000000 */
[----:B------:R-:W-:Y:S01]  /*7760*/  MOV R192, UR4 ;  /* 0x0000000400c07c02 */ /* 0x000fe20008000f00 */
[----:B------:R-:W-:Y:S03]  /*7770*/  UIADD3.X UR7, UPT, UPT, URZ, UR53, URZ, UP0, !UPT ;  /* 0x00000035ff077290 */ /* 0x000fe600087fe4ff */
[----:B------:R-:W-:Y:S11]  /*7780*/  R2UR UR40, R192 ;  /* 0x00000000c02872ca */ /* 0x000ff600000e0000 */
[----:B------:R-:W-:Y:S02]  /*7790*/  @!UPT UIADD3 URZ, UPT, UPT, URZ, URZ, URZ ;  /* 0x000000fffffff290 */ /* 0x000fe4000fffe0ff */
[----:B------:R2:W-:Y:S01]  /*77a0*/  UTMASTG.3D [UR40], [UR6] ;  /* 0x00000028060073b5 */ /* 0x0005e20008010000 */
[----:B------:R0:W-:Y:S01]  /*77b0*/  UTMACMDFLUSH ;  /* 0x00000000000079b7 */ /* 0x0001e20000000000 */
[----:B--2---:R-:W-:Y:S04]  /*77c0*/  DEPBAR.LE SB0, 0x1 ;  /* 0x000080400000791a */ /* 0x004fe80000000000 */
.L_x_117:
[----:B------:R-:W-:Y:S05]  /*77d0*/  BSYNC.RECONVERGENT B0 ;  /* 0x0000000000007941 */ /* 0x000fea0003800200 */
.L_x_116:
[----:B------:R-:W-:Y:S06]  /*77e0*/  BAR.SYNC.DEFER_BLOCKING 0x1, 0x80 ;  /* 0x0042000000007b1d */ /* 0x000fec0000010000 */
[----:B------:R-:W2:Y:S01]  /*77f0*/  @P6 SYNCS.PHASECHK.TRANS64.TRYWAIT P0, [R210+URZ+0x180], R221 ;  /* 0x000180ddd20065a7 */ /* 0x000ea200080011ff */
[----:B------:R-:W-:Y:S01]  /*7800*/  BSSY B1, `(.L_x_118) ;  /* 0x0000023000017945 */ /* 0x000fe20003800000 */
[----:B--2---:R-:W-:Y:S03]  /*7810*/  @P6 SEL R208, RZ, 0x1, !P0 ;  /* 0x00000001ffd06807 */ /* 0x004fe60004000000 */
[----:B------:R-:W-:Y:S05]  /*7820*/  @!P6 BRA `(.L_x_119) ;  /* 0x000000000080e947 */ /* 0x000fea0003800000 */
[----:B------:R-:W-:Y:S01]  /*7830*/  ISETP.NE.AND P1, PT, R209, RZ, PT ;  /* 0x000000ffd100720c */ /* 0x000fe20003f25270 */
[----:B------:R-:W-:Y:S01]  /*7840*/  BSSY B0, `(.L_x_120) ;  /* 0x000000a000007945 */ /* 0x000fe20003800000 */
[----:B------:R-:W-:Y:S11]  /*7850*/  ISETP.NE.AND P0, PT, R208, RZ, PT ;  /* 0x000000ffd000720c */ /* 0x000ff60003f05270 */
[----:B------:R-:W-:Y:S04]  /*7860*/  @P1 IMAD R0, R181, 0x2000, R190 ;  /* 0x00002000b5001824 */ /* 0x000fe800078e02be */
[C---:B------:R-:W-:Y:S01]  /*7870*/  @P1 IMAD.IADD R2, R0.reuse, 0x1, R211 ;  /* 0x0000000100021824 */ /* 0x040fe200078e02d3 */
[----:B------:R-:W-:Y:S03]  /*7880*/  @P1 IADD3 R219, PT, PT, R0, R219, RZ ;  /* 0x000000db00db1210 */ /* 0x000fe60007ffe0ff */
[----:B------:R-:W-:Y:S01]  /*7890*/  @P1 IMAD.IADD R217, R217, 0x1, R2 ;  /* 0x00000001d9d91824 */ /* 0x000fe200078e0202 */
[----:B------:R-:W-:Y:S06]  /*78a0*/  @P0 BRA `(.L_x_121) ;  /* 0x00000000000c0947 */ /* 0x000fec0003800000 */
[----:B------:R-:W-:Y:S04]  /*78b0*/  SHF.L.U32 R3, R180, 0x1f, RZ ;  /* 0x0000001fb4037819 */ /* 0x000fe800000006ff */
[----:B------:R-:W2:Y:S02]  /*78c0*/  SYNCS.PHASECHK.TRANS64.TRYWAIT P0, [R210+URZ+0x180], R3 ;  /* 0x00018003d20075a7 */ /* 0x000ea400080011ff */
[----:B--2---:R-:W-:Y:S05]  /*78d0*/  @!P0 BRA `(.L_x_122) ;  /* 0x0000002400988947 */ /* 0x004fea0003800000 */
.L_x_121:
[----:B------:R-:W-:Y:S05]  /*78e0*/  BSYNC B0 ;  /* 0x0000000000007941 */ /* 0x000fea0003800000 */
.L_x_120:
[----:B------:R-:W-:Y:S01]  /*78f0*/  ISETP.NE.AND P0, PT, R209, RZ, PT ;  /* 0x000000ffd100720c */ /* 0x000fe20003f05270 */
[----:B--2---:R-:W-:Y:S02]  /*7900*/  VIADD R210, R210, 0x190 ;  /* 0x00000190d2d27836 */ /* 0x004fe40000000000 */
[----:B------:R-:W-:Y:S02]  /*7910*/  IMAD.U32 R3, RZ, RZ, UR37 ;  /* 0x00000025ff037e24 */ /* 0x000fe4000f8e00ff */
[----:B------:R-:W-:Y:S03]  /*7920*/  VIADD R181, R181, 0x1 ;  /* 0x00000001b5b57836 */ /* 0x000fe60000000000 */
[----:B------:R-:W-:Y:S05]  /*7930*/  PRMT R3, R3, 0x654, R210 ;  /* 0x0000065403037816 */ /* 0x000fea00000000d2 */
[----:B------:R2:W3:Y:S04]  /*7940*/  @P0 LDS.128 R148, [R0] ;  /* 0x0000000000940984 */ /* 0x0004e80000000c00 */
[----:B------:R2:W4:Y:S04]  /*7950*/  @P0 LDS.128 R152, [R2+0x10] ;  /* 0x0000100002980984 */ /* 0x0005280000000c00 */
        /* <DEDUP_REMOVED lines=9> */
[----:B------:R-:W-:Y:S01]  /*79f0*/  SEL R181, R181, RZ, P0 ;  /* 0x000000ffb5b57207 */ /* 0x000fe20000000000 */
[----:B-----5:R5:W-:Y:S02]  /*7a00*/  SYNCS.ARRIVE.TRANS64.RED.A1T0 RZ, [R3+URZ], RZ ;  /* 0x000000ff03ff79a7 */ /* 0x020be400081004ff */
[----:B-----5:R-:W-:Y:S04]  /*7a10*/  SEL R3, RZ, 0x1, P0 ;  /* 0x00000001ff037807 */ /* 0x020fe80000000000 */
[----:B--234-:R-:W-:Y:S02]  /*7a20*/  LOP3.LUT R180, R180, R3, RZ, 0x3c, !PT ;  /* 0x00000003b4b47212 */ /* 0x01cfe400078e3cff */
.L_x_119:
[----:B------:R-:W-:Y:S05]  /*7a30*/  BSYNC B1 ;  /* 0x0000000000017941 */ /* 0x000fea0003800000 */
.L_x_118:
[----:B------:R-:W-:Y:S05]  /*7a40*/  VIADD R0, R80, 0x40 ;  /* 0x0000004050007836 */ /* 0x000fea0000000000 */
[----:B------:R-:W-:Y:S04]  /*7a50*/  SHF.R.U32.HI R0, RZ, 0x15, R0 ;  /* 0x00000015ff007819 */ /* 0x000fe80000011600 */
[----:B------:R-:W-:Y:S11]  /*7a60*/  LOP3.LUT P0, RZ, R0, 0x3, R173, 0x48, !PT ;  /* 0x0000000300ff7812 */ /* 0x000ff600078048ad */
[----:B------:R-:W-:Y:S02]  /*7a70*/  @!UPT UIADD3 URZ, UPT, UPT, URZ, URZ, URZ ;  /* 0x000000fffffff290 */ /* 0x000fe4000fffe0ff */
[----:B------:R-:W-:Y:S05]  /*7a80*/  @!P0 BRA `(.L_x_123) ;  /* 0x0000000000408947 */ /* 0x000fea0003800000 */
[----:B------:R-:W2:Y:S01]  /*7a90*/  LDCU.64 UR8, c[0x4][0x70] ;  /* 0x01000e00ff0877ac */ /* 0x000ea20008000a00 */
[----:B------:R-:W-:Y:S01]  /*7aa0*/  MOV R3, 0x0 ;  /* 0x0000000000037802 */ /* 0x000fe20000000f00 */
[----:B------:R-:W-:Y:S02]  /*7ab0*/  HFMA2 R12, -RZ, RZ, 0, 5.9604644775390625e-08 ;  /* 0x00000001ff0c7431 */ /* 0x000fe400000001ff */
[----:B------:R-:W-:Y:S02]  /*7ac0*/  IMAD.MOV.U32 R8, RZ, RZ, 0x192 ;  /* 0x00000192ff087424 */ /* 0x000fe400078e00ff */
[----:B------:R-:W-:Y:S01]  /*7ad0*/  IMAD.MOV.U32 R13, RZ, RZ, RZ ;  /* 0x000000ffff0d7224 */ /* 0x000fe200078e00ff */
[----:B------:R-:W3:Y:S01]  /*7ae0*/  LDCU.64 UR6, c[0x4][0x78] ;  /* 0x01000f00ff0677ac */ /* 0x000ee20008000a00 */
[----:B------:R-:W4:Y:S01]  /*7af0*/  LDC.64 R2, c[0x4][R3] ;  /* 0x0100000003027b82 */ /* 0x000f220000000a00 */
[----:B------:R-:W5:Y:S01]  /*7b00*/  LDCU.64 UR4, c[0x4][0x10] ;  /* 0x01000200ff0477ac */ /* 0x000f620008000a00 */
[----:B--2---:R-:W-:Y:S01]  /*7b10*/  MOV R5, UR9 ;  /* 0x0000000900057c02 */ /* 0x004fe20008000f00 */
[----:B------:R-:W-:Y:S01]  /*7b20*/  IMAD.U32 R4, RZ, RZ, UR8 ;  /* 0x00000008ff047e24 */ /* 0x000fe2000f8e00ff */
[----:B---3--:R-:W-:Y:S01]  /*7b30*/  MOV R7, UR7 ;  /* 0x0000000700077c02 */ /* 0x008fe20008000f00 */
[----:B------:R-:W-:Y:S01]  /*7b40*/  IMAD.U32 R6, RZ, RZ, UR6 ;  /* 0x00000006ff067e24 */ /* 0x000fe2000f8e00ff */
[----:B-----5:R-:W-:Y:S01]  /*7b50*/  MOV R11, UR5 ;  /* 0x00000005000b7c02 */ /* 0x020fe20008000f00 */
[----:B------:R-:W-:Y:S02]  /*7b60*/  IMAD.U32 R10, RZ, RZ, UR4 ;  /* 0x00000004ff0a7e24 */ /* 0x000fe4000f8e00ff */
[----:B------:R-:W-:Y:S07]  /*7b70*/  LEPC R20, `(.L_x_123) ;  /* 0x000000001014794e */ /* 0x000fee0000000000 */
[----:B-1--4-:R-:W-:Y:S05]  /*7b80*/  CALL.ABS.NOINC R2 ;  /* 0x0000000002007343 */ /* 0x012fea0003c00000 */
.L_x_123:
[----:B------:R-:W-:Y:S01]  /*7b90*/  ISETP.NE.AND P0, PT, R193, RZ, PT ;  /* 0x000000ffc100720c */ /* 0x000fe20003f05270 */
[----:B------:R-:W-:Y:S05]  /*7ba0*/  WARPSYNC.ALL ;  /* 0x0000000000007948 */ /* 0x000fea0003800000 */
[----:B------:R-:W-:Y:S01]  /*7bb0*/  R2UR UR4, R80 ;  /* 0x00000000500472ca */ /* 0x000fe200000e0000 */
[----:B------:R-:W-:Y:S01]  /*7bc0*/  BSSY.RECONVERGENT B0, `(.L_x_124) ;  /* 0x000011d000007945 */ /* 0x000fe20003800200 */
[----:B------:R-:W-:Y:S02]  /*7bd0*/  F2FP.F16.E4M3.UNPACK_B R11, R149 ;  /* 0x00000095ff0b723e */ /* 0x000fe400020006ff */
[----:B------:R-:W-:Y:S02]  /*7be0*/  F2FP.F16.E4M3.UNPACK_B R10, R150 ;  /* 0x00000096ff0a723e */ /* 0x000fe400020006ff */
[----:B------:R-:W-:Y:S01]  /*7bf0*/  F2FP.F16.E4M3.UNPACK_B R9, R151 ;  /* 0x00000097ff09723e */ /* 0x000fe200020006ff */
[--C-:B------:R-:W-:Y:S01]  /*7c00*/  HADD2.F32 R83, -RZ, R11.reuse.H0_H0 ;  /* 0x2000000bff537230 */ /* 0x100fe20000004100 */
[----:B------:R-:W-:Y:S01]  /*7c10*/  F2FP.F16.E4M3.UNPACK_B R8, R152 ;  /* 0x00000098ff08723e */ /* 0x000fe200020006ff */
[----:B------:R-:W-:Y:S01]  /*7c20*/  HADD2.F32 R84, -RZ, R11.H1_H1 ;  /* 0x3000000bff547230 */ /* 0x000fe20000004100 */
[----:B------:R-:W-:Y:S01]  /*7c30*/  F2FP.F16.E4M3.UNPACK_B R7, R153 ;  /* 0x00000099ff07723e */ /* 0x000fe200020006ff */
[--C-:B------:R-:W-:Y:S01]  /*7c40*/  HADD2.F32 R87, -RZ, R10.reuse.H0_H0 ;  /* 0x2000000aff577230 */ /* 0x100fe20000004100 */
[----:B------:R-:W-:Y:S01]  /*7c50*/  F2FP.F16.E4M3.UNPACK_B R6, R154 ;  /* 0x0000009aff06723e */ /* 0x000fe200020006ff */
[----:B------:R-:W-:Y:S01]  /*7c60*/  HADD2.F32 R88, -RZ, R10.H1_H1 ;  /* 0x3000000aff587230 */ /* 0x000fe20000004100 */
[----:B------:R-:W-:Y:S01]  /*7c70*/  F2FP.F16.E4M3.UNPACK_B R5, R155 ;  /* 0x0000009bff05723e */ /* 0x000fe200020006ff */
[--C-:B------:R-:W-:Y:S01]  /*7c80*/  HADD2.F32 R91, -RZ, R9.reuse.H0_H0 ;  /* 0x20000009ff5b7230 */ /* 0x100fe20000004100 */
[----:B-1----:R-:W-:Y:S01]  /*7c90*/  F2FP.F16.E4M3.UNPACK_B R4, R156 ;  /* 0x0000009cff04723e */ /* 0x002fe200020006ff */
[----:B------:R-:W-:Y:S01]  /*7ca0*/  HADD2.F32 R92, -RZ, R9.H1_H1 ;  /* 0x30000009ff5c7230 */ /* 0x000fe20000004100 */
[-C--:B------:R-:W-:Y:S01]  /*7cb0*/  F2FP.F16.E4M3.UNPACK_B R2, R148.reuse ;  /* 0x00000094ff02723e */ /* 0x080fe200020006ff */
[--C-:B------:R-:W-:Y:S01]  /*7cc0*/  HADD2.F32 R95, -RZ, R8.reuse.H0_H0 ;  /* 0x20000008ff5f7230 */ /* 0x100fe20000004100 */
[----:B------:R-:W-:Y:S01]  /*7cd0*/  F2FP.F16.E4M3.UNPACK_B R148, R148.H1 ;  /* 0x00000094ff94723e */ /* 0x000fe200030006ff */
[----:B------:R-:W-:Y:S01]  /*7ce0*/  HADD2.F32 R97, -RZ, R8.H1_H1 ;  /* 0x30000008ff617230 */ /* 0x000fe20000004100 */
[----:B------:R-:W-:Y:S01]  /*7cf0*/  F2FP.F16.E4M3.UNPACK_B R149, R149.H1 ;  /* 0x00000095ff95723e */ /* 0x000fe200030006ff */
[--C-:B------:R-:W-:Y:S01]  /*7d00*/  HADD2.F32 R98, -RZ, R7.reuse.H0_H0 ;  /* 0x20000007ff627230 */ /* 0x100fe20000004100 */
[----:B------:R-:W-:Y:S01]  /*7d10*/  F2FP.F16.E4M3.UNPACK_B R150, R150.H1 ;  /* 0x00000096ff96723e */ /* 0x000fe200030006ff */
[----:B------:R-:W-:Y:S01]  /*7d20*/  HADD2.F32 R101, -RZ, R7.H1_H1 ;  /* 0x30000007ff657230 */ /* 0x000fe20000004100 */
[----:B------:R-:W-:Y:S01]  /*7d30*/  F2FP.F16.E4M3.UNPACK_B R151, R151.H1 ;  /* 0x00000097ff97723e */ /* 0x000fe200030006ff */
[--C-:B------:R-:W-:Y:S01]  /*7d40*/  HADD2.F32 R102, -RZ, R6.reuse.H0_H0 ;  /* 0x20000006ff667230 */ /* 0x100fe20000004100 */
[----:B------:R-:W-:Y:S01]  /*7d50*/  F2FP.F16.E4M3.UNPACK_B R138, R163 ;  /* 0x000000a3ff8a723e */ /* 0x000fe200020006ff */
[----:B------:R-:W-:Y:S01]  /*7d60*/  HADD2.F32 R105, -RZ, R6.H1_H1 ;  /* 0x30000006ff697230 */ /* 0x000fe20000004100 */
[----:B------:R-:W-:Y:S01]  /*7d70*/  R2UR UR5, R207 ;  /* 0x00000000cf0572ca */ /* 0x000fe200000e0000 */
        /* <DEDUP_REMOVED lines=8> */
[----:B------:R-:W1:Y:S01]  /*7e00*/  LDTM.x64 R4, tmem[UR4+0x40] ;  /* 0x00004004000479ee */ /* 0x000e620008340000 */
[--C-:B------:R-:W-:Y:S01]  /*7e10*/  HADD2.F32 R0, -RZ, R2.reuse.H0_H0 ;  /* 0x20000002ff007230 */ /* 0x100fe20000004100 */
[----:B------:R-:W-:Y:S01]  /*7e20*/  NOP ;  /* 0x0000000000007918 */ /* 0x000fe20000000000 */
[----:B------:R-:W-:Y:S01]  /*7e30*/  HADD2.F32 R2, -RZ, R2.H1_H1 ;  /* 0x30000002ff027230 */ /* 0x000fe20000004100 */
[----:B------:R-:W-:Y:S01]  /*7e40*/  UIADD3 UR5, UPT, UPT, UR5, 0x1f0, URZ ;  /* 0x000001f005057890 */ /* 0x000fe2000fffe0ff */
[--C-:B------:R-:W-:Y:S01]  /*7e50*/  HADD2.F32 R86, -RZ, R149.reuse.H1_H1 ;  /* 0x30000095ff567230 */ /* 0x100fe20000004100 */
[----:B------:R-:W-:Y:S01]  /*7e60*/  F2FP.F16.E4M3.UNPACK_B R132, R161 ;  /* 0x000000a1ff84723e */ /* 0x000fe200020006ff */
[--C-:B------:R-:W-:Y:S01]  /*7e70*/  HADD2.F32 R114, -RZ, R116.reuse.H0_H0 ;  /* 0x20000074ff727230 */ /* 0x100fe20000004100 */
[----:B------:R-:W-:Y:S01]  /*7e80*/  UPRMT UR5, UR37, 0x654, UR5 ;  /* 0x0000065425057896 */ /* 0x000fe20008000005 */
[----:B------:R-:W-:Y:S01]  /*7e90*/  HADD2.F32 R117, -RZ, R116.H1_H1 ;  /* 0x30000074ff757230 */ /* 0x000fe20000004100 */
[----:B------:R-:W-:Y:S01]  /*7ea0*/  F2FP.F16.E4M3.UNPACK_B R136, R162 ;  /* 0x000000a2ff88723e */ /* 0x000fe200020006ff */
[--C-:B------:R-:W-:Y:S01]  /*7eb0*/  HADD2.F32 R118, -RZ, R120.reuse.H0_H0 ;  /* 0x20000078ff767230 */ /* 0x100fe20000004100 */
[----:B------:R-:W-:Y:S01]  /*7ec0*/  F2FP.F16.E4M3.UNPACK_B R152, R152.H1 ;  /* 0x00000098ff98723e */ /* 0x000fe200030006ff */
[----:B------:R-:W-:Y:S01]  /*7ed0*/  HADD2.F32 R121, -RZ, R120.H1_H1 ;  /* 0x30000078ff797230 */ /* 0x000fe20000004100 */
[----:B------:R-:W-:Y:S01]  /*7ee0*/  F2FP.F16.E4M3.UNPACK_B R153, R153.H1 ;  /* 0x00000099ff99723e */ /* 0x000fe200030006ff */
[--C-:B------:R-:W-:Y:S01]  /*7ef0*/  HADD2.F32 R122, -RZ, R124.reuse.H0_H0 ;  /* 0x2000007cff7a7230 */ /* 0x100fe20000004100 */
[----:B------:R-:W-:Y:S01]  /*7f00*/  F2FP.F16.E4M3.UNPACK_B R154, R154.H1 ;  /* 0x0000009aff9a723e */ /* 0x000fe200030006ff */
[----:B-1----:R-:W-:Y:S01]  /*7f10*/  SYNCS.ARRIVE.TRANS64.RED.A1T0 RZ, [UR5], RZ ;  /* 0x000000ffffff79a7 */ /* 0x002fe20008100405 */
[----:B------:R-:W-:Y:S01]  /*7f20*/  HADD2.F32 R125, -RZ, R124.H1_H1 ;  /* 0x3000007cff7d7230 */ /* 0x000fe20000004100 */
[----:B------:R-:W-:Y:S01]  /*7f30*/  F2FP.F16.E4M3.UNPACK_B R155, R155.H1 ;  /* 0x0000009bff9b723e */ /* 0x000fe200030006ff */
[--C-:B------:R-:W-:Y:S01]  /*7f40*/  HADD2.F32 R126, -RZ, R128.reuse.H0_H0 ;  /* 0x20000080ff7e7230 */ /* 0x100fe20000004100 */
[----:B------:R-:W-:Y:S01]  /*7f50*/  F2FP.F16.E4M3.UNPACK_B R156, R156.H1 ;  /* 0x0000009cff9c723e */ /* 0x000fe200030006ff */
[----:B------:R-:W-:Y:S01]  /*7f60*/  HADD2.F32 R129, -RZ, R128.H1_H1 ;  /* 0x30000080ff817230 */ /* 0x000fe20000004100 */
[----:B------:R-:W-:Y:S01]  /*7f70*/  F2FP.F16.E4M3.UNPACK_B R157, R157.H1 ;  /* 0x0000009dff9d723e */ /* 0x000fe200030006ff */
[C---:B------:R-:W-:Y:S01]  /*7f80*/  FMUL R4, R78.reuse, R4 ;  /* 0x000000044e047220 */ /* 0x040fe20000400000 */
[C---:B------:R-:W-:Y:S01]  /*7f90*/  FMUL R5, R78.reuse, R5 ;  /* 0x000000054e057220 */ /* 0x040fe20000400000 */
[----:B------:R-:W-:Y:S02]  /*7fa0*/  HADD2.F32 R3, -RZ, R148.H0_H0 ;  /* 0x20000094ff037230 */ /* 0x000fe40000004100 */
        /* <DEDUP_REMOVED lines=9> */
[C---:B------:R-:W-:Y:S01]  /*8040*/  FMUL R2, R78.reuse, R21 ;  /* 0x000000154e027220 */ /* 0x040fe20000400000 */
[C---:B------:R-:W-:Y:S01]  /*8050*/  FMUL R21, R78.reuse, R28 ;  /* 0x0000001c4e157220 */ /* 0x040fe20000400000 */
[----:B------:R-:W-:Y:S02]  /*8060*/  HADD2.F32 R130, -RZ, R132.H0_H0 ;  /* 0x20000084ff827230 */ /* 0x000fe40000004100 */
[C---:B------:R-:W-:Y:S01]  /*8070*/  FMUL R6, R78.reuse, R6 ;  /* 0x000000064e067220 */ /* 0x040fe20000400000 */
[----:B------:R-:W-:Y:S02]  /*8080*/  HADD2.F32 R82, -RZ, R148.H1_H1 ;  /* 0x30000094ff527230 */ /* 0x000fe40000004100 */
[C---:B------:R-:W-:Y:S01]  /*8090*/  FMUL R7, R78.reuse, R7 ;  /* 0x000000074e077220 */ /* 0x040fe20000400000 */
[----:B------:R-:W-:Y:S02]  /*80a0*/  HADD2.F32 R85, -RZ, R149.H0_H0 ;  /* 0x20000095ff557230 */ /* 0x000fe40000004100 */
[C---:B------:R-:W-:Y:S01]  /*80b0*/  FFMA R6, R81.reuse, R3, R6 ;  /* 0x0000000351067223 */ /* 0x040fe20000000006 */
[----:B------:R-:W-:Y:S02]  /*80c0*/  HADD2.F32 R133, -RZ, R132.H1_H1 ;  /* 0x30000084ff857230 */ /* 0x000fe40000004100 */
[C---:B------:R-:W-:Y:S01]  /*80d0*/  FFMA R7, R81.reuse, R82, R7 ;  /* 0x0000005251077223 */ /* 0x040fe20000000007 */
[C---:B------:R-:W-:Y:S01]  /*80e0*/  FFMA R8, R81.reuse, R83, R8 ;  /* 0x0000005351087223 */ /* 0x040fe20000000008 */
[C---:B------:R-:W-:Y:S01]  /*80f0*/  FFMA R9, R81.reuse, R84, R9 ;  /* 0x0000005451097223 */ /* 0x040fe20000000009 */
[--C-:B------:R-:W-:Y:S02]  /*8100*/  HADD2.F32 R82, -RZ, R138.reuse.H0_H0 ;  /* 0x2000008aff527230 */ /* 0x100fe40000004100 */
[C---:B------:R-:W-:Y:S01]  /*8110*/  FMUL R10, R78.reuse, R10 ;  /* 0x0000000a4e0a7220 */ /* 0x040fe20000400000 */
[----:B------:R-:W-:Y:S02]  /*8120*/  HADD2.F32 R83, -RZ, R138.H1_H1 ;  /* 0x3000008aff537230 */ /* 0x000fe40000004100 */
[C---:B------:R-:W-:Y:S01]  /*8130*/  FMUL R11, R78.reuse, R11 ;  /* 0x0000000b4e0b7220 */ /* 0x040fe20000400000 */
[----:B------:R-:W-:Y:S02]  /*8140*/  HADD2.F32 R89, -RZ, R150.H0_H0 ;  /* 0x20000096ff597230 */ /* 0x000fe40000004100 */
[C---:B------:R-:W-:Y:S01]  /*8150*/  FFMA R10, R81.reuse, R85, R10 ;  /* 0x00000055510a7223 */ /* 0x040fe2000000000a */
[--C-:B------:R-:W-:Y:S02]  /*8160*/  HADD2.F32 R134, -RZ, R136.reuse.H0_H0 ;  /* 0x20000088ff867230 */ /* 0x100fe40000004100 */
[C---:B------:R-:W-:Y:S01]  /*8170*/  FFMA R11, R81.reuse, R86, R11 ;  /* 0x00000056510b7223 */ /* 0x040fe2000000000b */
[C---:B------:R-:W-:Y:S01]  /*8180*/  FFMA R12, R81.reuse, R87, R12 ;  /* 0x00000057510c7223 */ /* 0x040fe2000000000c */
[----:B------:R-:W-:Y:S01]  /*8190*/  FFMA R13, R81, R88, R13 ;  /* 0x00000058510d7223 */ /* 0x000fe2000000000d */
[----:B------:R-:W-:Y:S01]  /*81a0*/  F2FP.SATFINITE.E4M3.F32.PACK_AB_MERGE_C R86, R7, R6, RZ ;  /* 0x000000060756723e */ /* 0x000fe200048070ff */
[C---:B------:R-:W-:Y:S01]  /*81b0*/  FMUL R7, R78.reuse, R24 ;  /* 0x000000184e077220 */ /* 0x040fe20000400000 */
[----:B------:R-:W-:Y:S01]  /*81c0*/  F2FP.SATFINITE.E4M3.F32.PACK_AB_MERGE_C R138, R11, R10, RZ ;  /* 0x0000000a0b8a723e */ /* 0x000fe200048070ff */
[C---:B------:R-:W-:Y:S01]  /*81d0*/  FMUL R10, R78.reuse, R25 ;  /* 0x000000194e0a7220 */ /* 0x040fe20000400000 */
[C---:B------:R-:W-:Y:S01]  /*81e0*/  FMUL R25, R78.reuse, R32 ;  /* 0x000000204e197220 */ /* 0x040fe20000400000 */
[----:B------:R-:W-:Y:S02]  /*81f0*/  HADD2.F32 R137, -RZ, R136.H1_H1 ;  /* 0x30000088ff897230 */ /* 0x000fe40000004100 */
[C---:B------:R-:W-:Y:S01]  /*8200*/  FMUL R14, R78.reuse, R14 ;  /* 0x0000000e4e0e7220 */ /* 0x040fe20000400000 */
[----:B------:R-:W-:Y:S02]  /*8210*/  HADD2.F32 R90, -RZ, R150.H1_H1 ;  /* 0x30000096ff5a7230 */ /* 0x000fe40000004100 */
[C---:B------:R-:W-:Y:S01]  /*8220*/  FMUL R15, R78.reuse, R15 ;  /* 0x0000000f4e0f7220 */ /* 0x040fe20000400000 */
[--C-:B------:R-:W-:Y:S02]  /*8230*/  HADD2.F32 R93, -RZ, R151.reuse.H0_H0 ;  /* 0x20000097ff5d7230 */ /* 0x100fe40000004100 */
[C---:B------:R-:W-:Y:S01]  /*8240*/  FFMA R14, R81.reuse, R89, R14 ;  /* 0x00000059510e7223 */ /* 0x040fe2000000000e */
[----:B------:R-:W-:Y:S02]  /*8250*/  HADD2.F32 R94, -RZ, R151.H1_H1 ;  /* 0x30000097ff5e7230 */ /* 0x000fe40000004100 */
[C---:B------:R-:W-:Y:S01]  /*8260*/  FFMA R15, R81.reuse, R90, R15 ;  /* 0x0000005a510f7223 */ /* 0x040fe2000000000f */
[C---:B------:R-:W-:Y:S01]  /*8270*/  FFMA R16, R81.reuse, R91, R16 ;  /* 0x0000005b51107223 */ /* 0x040fe20000000010 */
[----:B------:R-:W-:Y:S01]  /*8280*/  FFMA R17, R81, R92, R17 ;  /* 0x0000005c51117223 */ /* 0x000fe20000000011 */
[C---:B------:R-:W-:Y:S01]  /*8290*/  FMUL R18, R78.reuse, R18 ;  /* 0x000000124e127220 */ /* 0x040fe20000400000 */
[C---:B------:R-:W-:Y:S01]  /*82a0*/  FMUL R19, R78.reuse, R19 ;  /* 0x000000134e137220 */ /* 0x040fe20000400000 */
[--C-:B------:R-:W-:Y:S01]  /*82b0*/  HADD2.F32 R96, -RZ, R152.reuse.H0_H0 ;  /* 0x20000098ff607230 */ /* 0x100fe20000004100 */
[----:B------:R-:W-:Y:S01]  /*82c0*/  F2FP.SATFINITE.E4M3.F32.PACK_AB_MERGE_C R14, R15, R14, RZ ;  /* 0x0000000e0f0e723e */ /* 0x000fe200048070ff */
[C---:B------:R-:W-:Y:S01]  /*82d0*/  FFMA R18, R81.reuse, R93, R18 ;  /* 0x0000005d51127223 */ /* 0x040fe20000000012 */
[C---:B------:R-:W-:Y:S01]  /*82e0*/  FFMA R19, R81.reuse, R94, R19 ;  /* 0x0000005e51137223 */ /* 0x040fe20000000013 */
[C---:B------:R-:W-:Y:S01]  /*82f0*/  FFMA R0, R81.reuse, R95, R0 ;  /* 0x0000005f51007223 */ /* 0x040fe20000000000 */
[----:B------:R-:W-:Y:S01]  /*8300*/  FFMA R2, R81, R97, R2 ;  /* 0x0000006151027223 */ /* 0x000fe20000000002 */
[----:B------:R-:W-:Y:S02]  /*8310*/  HADD2.F32 R99, -RZ, R152.H1_H1 ;  /* 0x30000098ff637230 */ /* 0x000fe40000004100 */
[C---:B------:R-:W-:Y:S01]  /*8320*/  FMUL R3, R78.reuse, R22 ;  /* 0x000000164e037220 */ /* 0x040fe20000400000 */
[----:B------:R-:W-:Y:S01]  /*8330*/  F2FP.SATFINITE.E4M3.F32.PACK_AB_MERGE_C R18, R19, R18, RZ ;  /* 0x000000121312723e */ /* 0x000fe200048070ff */
[C---:B------:R-:W-:Y:S01]  /*8340*/  FMUL R22, R78.reuse, R29 ;  /* 0x0000001d4e167220 */ /* 0x040fe20000400000 */
[C---:B------:R-:W-:Y:S01]  /*8350*/  FMUL R29, R78.reuse, R36 ;  /* 0x000000244e1d7220 */ /* 0x040fe20000400000 */
[C---:B------:R-:W-:Y:S01]  /*8360*/  FFMA R3, R81.reuse, R96, R3 ;  /* 0x0000006051037223 */ /* 0x040fe20000000003 */
[C---:B------:R-:W-:Y:S01]  /*8370*/  FMUL R6, R78.reuse, R23 ;  /* 0x000000174e067220 */ /* 0x040fe20000400000 */
[--C-:B------:R-:W-:Y:S02]  /*8380*/  HADD2.F32 R100, -RZ, R153.reuse.H0_H0 ;  /* 0x20000099ff647230 */ /* 0x100fe40000004100 */
[C---:B------:R-:W-:Y:S01]  /*8390*/  FMUL R11, R78.reuse, R26 ;  /* 0x0000001a4e0b7220 */ /* 0x040fe20000400000 */
[----:B------:R-:W-:Y:S02]  /*83a0*/  HADD2.F32 R103, -RZ, R153.H1_H1 ;  /* 0x30000099ff677230 */ /* 0x000fe40000004100 */
[C---:B------:R-:W-:Y:S01]  /*83b0*/  FFMA R6, R81.reuse, R99, R6 ;  /* 0x0000006351067223 */ /* 0x040fe20000000006 */
[C---:B------:R-:W-:Y:S01]  /*83c0*/  FFMA R7, R81.reuse, R98, R7 ;  /* 0x0000006251077223 */ /* 0x040fe20000000007 */
[C---:B------:R-:W-:Y:S01]  /*83d0*/  FFMA R10, R81.reuse, R101, R10 ;  /* 0x00000065510a7223 */ /* 0x040fe2000000000a */
[C---:B------:R-:W-:Y:S01]  /*83e0*/  FFMA R11, R81.reuse, R100, R11 ;  /* 0x00000064510b7223 */ /* 0x040fe2000000000b */
[----:B------:R-:W-:Y:S01]  /*83f0*/  FMUL R26, R78, R33 ;  /* 0x000000214e1a7220 */ /* 0x000fe20000400000 */
[----:B------:R-:W-:Y:S01]  /*8400*/  F2FP.SATFINITE.E4M3.F32.PACK_AB_MERGE_C R3, R6, R3, RZ ;  /* 0x000000030603723e */ /* 0x000fe200048070ff */
[C---:B------:R-:W-:Y:S01]  /*8410*/  FMUL R33, R78.reuse, R40 ;  /* 0x000000284e217220 */ /* 0x040fe20000400000 */
        /* <DEDUP_REMOVED lines=8> */
[C---:B------:R-:W-:Y:S01]  /*84a0*/  FMUL R30, R78.reuse, R37 ;  /* 0x000000254e1e7220 */ /* 0x040fe20000400000 */
[C---:B------:R-:W-:Y:S01]  /*84b0*/  FMUL R37, R78.reuse, R44 ;  /* 0x0000002c4e257220 */ /* 0x040fe20000400000 */
[C---:B------:R-:W-:Y:S01]  /*84c0*/  FMUL R24, R78.reuse, R31 ;  /* 0x0000001f4e187220 */ /* 0x040fe20000400000 */
[----:B------:R-:W-:Y:S01]  /*84d0*/  F2FP.F16.E4M3.UNPACK_B R158, R158.H1 ;  /* 0x0000009eff9e723e */ /* 0x000fe200030006ff */
[--C-:B------:R-:W-:Y:S02]  /*84e0*/  HADD2.F32 R108, -RZ, R155.reuse.H0_H0 ;  /* 0x2000009bff6c7230 */ /* 0x100fe40000004100 */
[----:B------:R-:W-:Y:S01]  /*84f0*/  FMUL R27, R78, R34 ;  /* 0x000000224e1b7220 */ /* 0x000fe20000400000 */
[----:B------:R-:W-:Y:S02]  /*8500*/  HADD2.F32 R111, -RZ, R155.H1_H1 ;  /* 0x3000009bff6f7230 */ /* 0x000fe40000004100 */
[C---:B------:R-:W-:Y:S01]  /*8510*/  FFMA R24, R81.reuse, R107, R24 ;  /* 0x0000006b51187223 */ /* 0x040fe20000000018 */
[----:B------:R-:W-:Y:S01]  /*8520*/  F2FP.F16.E4M3.UNPACK_B R159, R159.H1 ;  /* 0x0000009fff9f723e */ /* 0x000fe200030006ff */
[C---:B------:R-:W-:Y:S01]  /*8530*/  FFMA R25, R81.reuse, R106, R25 ;  /* 0x0000006a51197223 */ /* 0x040fe20000000019 */
[C---:B------:R-:W-:Y:S01]  /*8540*/  FFMA R26, R81.reuse, R109, R26 ;  /* 0x0000006d511a7223 */ /* 0x040fe2000000001a */
[----:B------:R-:W-:Y:S01]  /*8550*/  F2FP.F16.E4M3.UNPACK_B R160, R160.H1 ;  /* 0x000000a0ffa0723e */ /* 0x000fe200030006ff */
[C---:B------:R-:W-:Y:S01]  /*8560*/  FFMA R27, R81.reuse, R108, R27 ;  /* 0x0000006c511b7223 */ /* 0x040fe2000000001b */
[----:B------:R-:W-:Y:S01]  /*8570*/  F2FP.SATFINITE.E4M3.F32.PACK_AB_MERGE_C R6, R24, R23, RZ ;  /* 0x000000171806723e */ /* 0x000fe200048070ff */
[C---:B------:R-:W-:Y:S01]  /*8580*/  FMUL R34, R78.reuse, R41 ;  /* 0x000000294e227220 */ /* 0x040fe20000400000 */
[C---:B------:R-:W-:Y:S01]  /*8590*/  FMUL R41, R78.reuse, R48 ;  /* 0x000000304e297220 */ /* 0x040fe20000400000 */
[----:B------:R-:W-:Y:S01]  /*85a0*/  FMUL R28, R78, R35 ;  /* 0x000000234e1c7220 */ /* 0x000fe20000400000 */
[----:B------:R-:W-:Y:S01]  /*85b0*/  F2FP.F16.E4M3.UNPACK_B R161, R161.H1 ;  /* 0x000000a1ffa1723e */ /* 0x000fe200030006ff */
[--C-:B------:R-:W-:Y:S01]  /*85c0*/  HADD2.F32 R112, -RZ, R156.reuse.H0_H0 ;  /* 0x2000009cff707230 */ /* 0x100fe20000004100 */
[----:B------:R-:W-:Y:S01]  /*85d0*/  F2FP.SATFINITE.E4M3.F32.PACK_AB_MERGE_C R6, R22, R21, R6 ;  /* 0x000000151606723e */ /* 0x000fe20004807006 */
[C---:B------:R-:W-:Y:S01]  /*85e0*/  FFMA R28, R81.reuse, R111, R28 ;  /* 0x0000006f511c7223 */ /* 0x040fe2000000001c */
[C---:B------:R-:W-:Y:S01]  /*85f0*/  FFMA R29, R81.reuse, R110, R29 ;  /* 0x0000006e511d7223 */ /* 0x040fe2000000001d */
[C---:B------:R-:W-:Y:S01]  /*8600*/  FFMA R30, R81.reuse, R113, R30 ;  /* 0x00000071511e7223 */ /* 0x040fe2000000001e */
[----:B------:R-:W-:Y:S02]  /*8610*/  HADD2.F32 R115, -RZ, R156.H1_H1 ;  /* 0x3000009cff737230 */ /* 0x000fe40000004100 */
[C---:B------:R-:W-:Y:S01]  /*8620*/  FMUL R31, R78.reuse, R38 ;  /* 0x000000264e1f7220 */ /* 0x040fe20000400000 */
[----:B------:R-:W-:Y:S01]  /*8630*/  F2FP.F16.E4M3.UNPACK_B R162, R162.H1 ;  /* 0x000000a2ffa2723e */ /* 0x000fe200030006ff */
[C---:B------:R-:W-:Y:S01]  /*8640*/  FMUL R38, R78.reuse, R45 ;  /* 0x0000002d4e267220 */ /* 0x040fe20000400000 */
[C---:B------:R-:W-:Y:S01]  /*8650*/  FMUL R45, R78.reuse, R52 ;  /* 0x000000344e2d7220 */ /* 0x040fe20000400000 */
[----:B------:R-:W-:Y:S01]  /*8660*/  F2FP.F16.E4M3.UNPACK_B R163, R163.H1 ;  /* 0x000000a3ffa3723e */ /* 0x000fe200030006ff */
[----:B------:R-:W-:Y:S01]  /*8670*/  FFMA R31, R81, R112, R31 ;  /* 0x00000070511f7223 */ /* 0x000fe2000000001f */
[----:B------:R-:W-:Y:S01]  /*8680*/  FMUL R52, R78, R59 ;  /* 0x0000003b4e347220 */ /* 0x000fe20000400000 */
[----:B------:R-:W-:Y:S01]  /*8690*/  IADD3 R76, PT, PT, R76, 0x1, RZ ;  /* 0x000000014c4c7810 */ /* 0x000fe20007ffe0ff */
[C---:B------:R-:W-:Y:S01]  /*86a0*/  FMUL R59, R78.reuse, R66 ;  /* 0x000000424e3b7220 */ /* 0x040fe20000400000 */
[----:B------:R-:W-:Y:S01]  /*86b0*/  F2FP.SATFINITE.E4M3.F32.PACK_AB_MERGE_C R66, R13, R12, R14 ;  /* 0x0000000c0d42723e */ /* 0x000fe2000480700e */
[C---:B------:R-:W-:Y:S01]  /*86c0*/  FMUL R32, R78.reuse, R39 ;  /* 0x000000274e207220 */ /* 0x040fe20000400000 */
[--C-:B------:R-:W-:Y:S02]  /*86d0*/  HADD2.F32 R116, -RZ, R157.reuse.H0_H0 ;  /* 0x2000009dff747230 */ /* 0x100fe40000004100 */
[C---:B------:R-:W-:Y:S01]  /*86e0*/  FMUL R35, R78.reuse, R42 ;  /* 0x0000002a4e237220 */ /* 0x040fe20000400000 */
[----:B------:R-:W-:Y:S02]  /*86f0*/  HADD2.F32 R119, -RZ, R157.H1_H1 ;  /* 0x3000009dff777230 */ /* 0x000fe40000004100 */
[C---:B------:R-:W-:Y:S01]  /*8700*/  FFMA R32, R81.reuse, R115, R32 ;  /* 0x0000007351207223 */ /* 0x040fe20000000020 */
[----:B------:R-:W-:Y:S01]  /*8710*/  FMUL R36, R78, R43 ;  /* 0x0000002b4e247220 */ /* 0x000fe20000400000 */
[C---:B------:R-:W-:Y:S01]  /*8720*/  FFMA R33, R81.reuse, R114, R33 ;  /* 0x0000007251217223 */ /* 0x040fe20000000021 */
[C---:B------:R-:W-:Y:S01]  /*8730*/  FFMA R34, R81.reuse, R117, R34 ;  /* 0x0000007551227223 */ /* 0x040fe20000000022 */
[--C-:B------:R-:W-:Y:S01]  /*8740*/  HADD2.F32 R120, -RZ, R158.reuse.H0_H0 ;  /* 0x2000009eff787230 */ /* 0x100fe20000004100 */
[----:B------:R-:W-:Y:S01]  /*8750*/  F2FP.SATFINITE.E4M3.F32.PACK_AB_MERGE_C R32, R32, R31, RZ ;  /* 0x0000001f2020723e */ /* 0x000fe200048070ff */
[C---:B------:R-:W-:Y:S01]  /*8760*/  FFMA R35, R81.reuse, R116, R35 ;  /* 0x0000007451237223 */ /* 0x040fe20000000023 */
[----:B------:R-:W-:Y:S02]  /*8770*/  HADD2.F32 R123, -RZ, R158.H1_H1 ;  /* 0x3000009eff7b7230 */ /* 0x000fe40000004100 */
[----:B------:R-:W-:Y:S01]  /*8780*/  FMUL R39, R78, R46 ;  /* 0x0000002e4e277220 */ /* 0x000fe20000400000 */
[----:B------:R-:W-:Y:S01]  /*8790*/  F2FP.SATFINITE.E4M3.F32.PACK_AB_MERGE_C R32, R30, R29, R32 ;  /* 0x0000001d1e20723e */ /* 0x000fe20004807020 */
[C---:B------:R-:W-:Y:S01]  /*87a0*/  FFMA R36, R81.reuse, R119, R36 ;  /* 0x0000007751247223 */ /* 0x040fe20000000024 */
[C---:B------:R-:W-:Y:S01]  /*87b0*/  FMUL R40, R78.reuse, R47 ;  /* 0x0000002f4e287220 */ /* 0x040fe20000400000 */
[C---:B------:R-:W-:Y:S01]  /*87c0*/  FFMA R37, R81.reuse, R118, R37 ;  /* 0x0000007651257223 */ /* 0x040fe20000000025 */
[C---:B------:R-:W-:Y:S01]  /*87d0*/  FFMA R38, R81.reuse, R121, R38 ;  /* 0x0000007951267223 */ /* 0x040fe20000000026 */
[C---:B------:R-:W-:Y:S01]  /*87e0*/  FMUL R42, R78.reuse, R49 ;  /* 0x000000314e2a7220 */ /* 0x040fe20000400000 */
[--C-:B------:R-:W-:Y:S02]  /*87f0*/  HADD2.F32 R124, -RZ, R159.reuse.H0_H0 ;  /* 0x2000009fff7c7230 */ /* 0x100fe40000004100 */
[C---:B------:R-:W-:Y:S01]  /*8800*/  FFMA R39, R81.reuse, R120, R39 ;  /* 0x0000007851277223 */ /* 0x040fe20000000027 */
[----:B------:R-:W-:Y:S02]  /*8810*/  HADD2.F32 R127, -RZ, R159.H1_H1 ;  /* 0x3000009fff7f7230 */ /* 0x000fe40000004100 */
[C---:B------:R-:W-:Y:S01]  /*8820*/  FMUL R43, R78.reuse, R50 ;  /* 0x000000324e2b7220 */ /* 0x040fe20000400000 */
[C---:B------:R-:W-:Y:S01]  /*8830*/  FFMA R40, R81.reuse, R123, R40 ;  /* 0x0000007b51287223 */ /* 0x040fe20000000028 */
[C---:B------:R-:W-:Y:S01]  /*8840*/  FMUL R44, R78.reuse, R51 ;  /* 0x000000334e2c7220 */ /* 0x040fe20000400000 */
[C---:B------:R-:W-:Y:S01]  /*8850*/  FFMA R41, R81.reuse, R122, R41 ;  /* 0x0000007a51297223 */ /* 0x040fe20000000029 */
[C---:B------:R-:W-:Y:S01]  /*8860*/  FMUL R50, R78.reuse, R57 ;  /* 0x000000394e327220 */ /* 0x040fe20000400000 */
[C---:B------:R-:W-:Y:S01]  /*8870*/  FMUL R57, R78.reuse, R64 ;  /* 0x000000404e397220 */ /* 0x040fe20000400000 */
[----:B------:R-:W-:Y:S01]  /*8880*/  FFMA R42, R81, R125, R42 ;  /* 0x0000007d512a7223 */ /* 0x000fe2000000002a */
[C---:B------:R-:W-:Y:S01]  /*8890*/  FMUL R46, R78.reuse, R53 ;  /* 0x000000354e2e7220 */ /* 0x040fe20000400000 */
[--C-:B------:R-:W-:Y:S01]  /*88a0*/  HADD2.F32 R128, -RZ, R160.reuse.H0_H0 ;  /* 0x200000a0ff807230 */ /* 0x100fe20000004100 */
[----:B------:R-:W-:Y:S01]  /*88b0*/  F2FP.SATFINITE.E4M3.F32.PACK_AB_MERGE_C R64, R5, R4, R86 ;  /* 0x000000040540723e */ /* 0x000fe20004807056 */
[C---:B------:R-:W-:Y:S01]  /*88c0*/  FMUL R51, R78.reuse, R58 ;  /* 0x0000003a4e337220 */ /* 0x040fe20000400000 */
[C---:B------:R-:W-:Y:S01]  /*88d0*/  FMUL R53, R78.reuse, R60 ;  /* 0x0000003c4e357220 */ /* 0x040fe20000400000 */
[C---:B------:R-:W-:Y:S01]  /*88e0*/  FFMA R43, R81.reuse, R124, R43 ;  /* 0x0000007c512b7223 */ /* 0x040fe2000000002b */
[----:B------:R-:W-:Y:S02]  /*88f0*/  HADD2.F32 R131, -RZ, R160.H1_H1 ;  /* 0x300000a0ff837230 */ /* 0x000fe40000004100 */
[C---:B------:R-:W-:Y:S01]  /*8900*/  FMUL R47, R78.reuse, R54 ;  /* 0x000000364e2f7220 */ /* 0x040fe20000400000 */
[C---:B------:R-:W-:Y:S01]  /*8910*/  FMUL R58, R78.reuse, R65 ;  /* 0x000000414e3a7220 */ /* 0x040fe20000400000 */
[----:B------:R-:W-:Y:S01]  /*8920*/  FMUL R60, R78, R67 ;  /* 0x000000434e3c7220 */ /* 0x000fe20000400000 */
[----:B------:R-:W-:Y:S01]  /*8930*/  F2FP.SATFINITE.E4M3.F32.PACK_AB_MERGE_C R5, R20, R11, RZ ;  /* 0x0000000b1405723e */ /* 0x000fe200048070ff */
[----:B------:R-:W-:Y:S01]  /*8940*/  FFMA R44, R81, R127, R44 ;  /* 0x0000007f512c7223 */ /* 0x000fe2000000002c */
[C---:B------:R-:W-:Y:S01]  /*8950*/  FMUL R48, R78.reuse, R55 ;  /* 0x000000374e307220 */ /* 0x040fe20000400000 */
[----:B------:R-:W-:Y:S01]  /*8960*/  F2FP.SATFINITE.E4M3.F32.PACK_AB_MERGE_C R65, R9, R8, R138 ;  /* 0x000000080941723e */ /* 0x000fe2000480708a */
[----:B------:R-:W-:Y:S01]  /*8970*/  FFMA R45, R81, R126, R45 ;  /* 0x0000007e512d7223 */ /* 0x000fe2000000002d */
[----:B------:R-:W-:Y:S01]  /*8980*/  F2FP.SATFINITE.E4M3.F32.PACK_AB_MERGE_C R67, R17, R16, R18 ;  /* 0x000000101143723e */ /* 0x000fe20004807012 */
[----:B------:R-:W-:Y:S01]  /*8990*/  FMUL R49, R78, R56 ;  /* 0x000000384e317220 */ /* 0x000fe20000400000 */
[C---:B------:R-:W-:Y:S01]  /*89a0*/  FFMA R46, R81.reuse, R129, R46 ;  /* 0x00000081512e7223 */ /* 0x040fe2000000002e */
[--C-:B------:R-:W-:Y:S02]  /*89b0*/  HADD2.F32 R132, -RZ, R161.reuse.H0_H0 ;  /* 0x200000a1ff847230 */ /* 0x100fe40000004100 */
[C---:B------:R-:W-:Y:S01]  /*89c0*/  FFMA R47, R81.reuse, R128, R47 ;  /* 0x00000080512f7223 */ /* 0x040fe2000000002f */
[----:B------:R1:W-:Y:S01]  /*89d0*/  STS.128 [R172+UR49+0x6400], R64 ;  /* 0x00640040ac007988 */ /* 0x0003e20008000c31 */
[----:B------:R-:W-:Y:S01]  /*89e0*/  HADD2.F32 R135, -RZ, R161.H1_H1 ;  /* 0x300000a1ff877230 */ /* 0x000fe20000004100 */
[----:B------:R-:W-:Y:S01]  /*89f0*/  F2FP.SATFINITE.E4M3.F32.PACK_AB_MERGE_C R5, R10, R7, R5 ;  /* 0x000000070a05723e */ /* 0x000fe20004807005 */
[C---:B------:R-:W-:Y:S01]  /*8a00*/  FFMA R48, R81.reuse, R131, R48 ;  /* 0x0000008351307223 */ /* 0x040fe20000000030 */
[----:B------:R-:W-:Y:S01]  /*8a10*/  F2FP.SATFINITE.E4M3.F32.PACK_AB_MERGE_C R7, R28, R27, RZ ;  /* 0x0000001b1c07723e */ /* 0x000fe200048070ff */
        /* <DEDUP_REMOVED lines=8> */
[----:B------:R-:W-:Y:S01]  /*8aa0*/  FMUL R56, R78, R63 ;  /* 0x0000003f4e387220 */ /* 0x000fe20000400000 */
[----:B------:R-:W-:Y:S01]  /*8ab0*/  F2FP.SATFINITE.E4M3.F32.PACK_AB_MERGE_C R4, R2, R0, R3 ;  /* 0x000000000204723e */ /* 0x000fe20004807003 */
[C---:B------:R-:W-:Y:S01]  /*8ac0*/  FFMA R53, R81.reuse, R134, R53 ;  /* 0x0000008651357223 */ /* 0x040fe20000000035 */
[----:B------:R-:W-:Y:S01]  /*8ad0*/  F2FP.SATFINITE.E4M3.F32.PACK_AB_MERGE_C R7, R26, R25, R7 ;  /* 0x000000191a07723e */ /* 0x000fe20004807007 */
[C---:B------:R-:W-:Y:S01]  /*8ae0*/  FFMA R54, R81.reuse, R137, R54 ;  /* 0x0000008951367223 */ /* 0x040fe20000000036 */
[--C-:B------:R-:W-:Y:S02]  /*8af0*/  HADD2.F32 R84, -RZ, R163.reuse.H0_H0 ;  /* 0x200000a3ff547230 */ /* 0x100fe40000004100 */
[C---:B------:R-:W-:Y:S01]  /*8b00*/  FFMA R55, R81.reuse, R136, R55 ;  /* 0x0000008851377223 */ /* 0x040fe20000000037 */
[----:B------:R-:W-:Y:S01]  /*8b10*/  HADD2.F32 R85, -RZ, R163.H1_H1 ;  /* 0x300000a3ff557230 */ /* 0x000fe20000004100 */
[----:B------:R1:W-:Y:S01]  /*8b20*/  STS.128 [R204+0x6010], R4 ;  /* 0x00601004cc007388 */ /* 0x0003e20000000c00 */
[----:B------:R-:W-:Y:S01]  /*8b30*/  F2FP.SATFINITE.E4M3.F32.PACK_AB_MERGE_C R35, R36, R35, RZ ;  /* 0x000000232423723e */ /* 0x000fe200048070ff */
[C---:B------:R-:W-:Y:S01]  /*8b40*/  FFMA R56, R81.reuse, R139, R56 ;  /* 0x0000008b51387223 */ /* 0x040fe20000000038 */
[----:B------:R-:W-:Y:S01]  /*8b50*/  F2FP.SATFINITE.E4M3.F32.PACK_AB_MERGE_C R39, R40, R39, RZ ;  /* 0x000000272827723e */ /* 0x000fe200048070ff */
[C---:B------:R-:W-:Y:S01]  /*8b60*/  FFMA R57, R81.reuse, R82, R57 ;  /* 0x0000005251397223 */ /* 0x040fe20000000039 */
[----:B------:R-:W-:Y:S01]  /*8b70*/  F2FP.SATFINITE.E4M3.F32.PACK_AB_MERGE_C R43, R44, R43, RZ ;  /* 0x0000002b2c2b723e */ /* 0x000fe200048070ff */
[C---:B------:R-:W-:Y:S01]  /*8b80*/  FFMA R58, R81.reuse, R83, R58 ;  /* 0x00000053513a7223 */ /* 0x040fe2000000003a */
[C---:B------:R-:W-:Y:S01]  /*8b90*/  FFMA R59, R81.reuse, R84, R59 ;  /* 0x00000054513b7223 */ /* 0x040fe2000000003b */
[----:B------:R-:W-:Y:S01]  /*8ba0*/  F2FP.SATFINITE.E4M3.F32.PACK_AB_MERGE_C R33, R34, R33, R35 ;  /* 0x000000212221723e */ /* 0x000fe20004807023 */
        /* <DEDUP_REMOVED lines=11> */
[----:B------:R-:W-:Y:S05]  /*8c60*/  F2FP.SATFINITE.E4M3.F32.PACK_AB_MERGE_C R51, R58, R57, R59 ;  /* 0x000000393a33723e */ /* 0x000fea000480703b */
        /* <DEDUP_REMOVED lines=9> */
[----:B------:R-:W-:Y:S02]  /*8d00*/  UIADD3 UR8, UP0, UPT, UR52, 0x680, URZ ;  /* 0x0000068034087890 */ /* 0x000fe4000ff1e0ff */
[----:B------:R-:W-:Y:S02]  /*8d10*/  UIADD3 UR5, UPT, UPT, UR41, 0x40, URZ ;  /* 0x0000004029057890 */ /* 0x000fe4000fffe0ff */
[----:B------:R-:W-:Y:S02]  /*8d20*/  UIADD3 UR4, UPT, UPT, UR49, 0x6400, URZ ;  /* 0x0000640031047890 */ /* 0x000fe4000fffe0ff */
[----:B------:R-:W-:Y:S01]  /*8d30*/  UIADD3.X UR9, UPT, UPT, URZ, UR53, URZ, UP0, !UPT ;  /* 0x00000035ff097290 */ /* 0x000fe200087fe4ff */
[----:B------:R-:W-:Y:S01]  /*8d40*/  UMOV UR6, UR42 ;  /* 0x0000002a00067c82 */ /* 0x000fe20008000000 */
[----:B------:R-:W-:Y:S07]  /*8d50*/  UMOV UR7, UR36 ;  /* 0x0000002400077c82 */ /* 0x000fee0008000000 */
[----:B------:R2:W-:Y:S01]  /*8d60*/  UTMASTG.3D [UR4], [UR8] ;  /* 0x00000004080073b5 */ /* 0x0005e20008010000 */
[----:B------:R0:W-:Y:S01]  /*8d70*/  UTMACMDFLUSH ;  /* 0x00000000000079b7 */ /* 0x0001e20000000000 */
[----:B--2---:R-:W-:Y:S04]  /*8d80*/  DEPBAR.LE SB0, 0x1 ;  /* 0x000080400000791a */ /* 0x004fe80000000000 */
.L_x_125:
[----:B------:R-:W-:Y:S05]  /*8d90*/  BSYNC.RECONVERGENT B0 ;  /* 0x0000000000007941 */ /* 0x000fea0003800200 */
.L_x_124:
[----:B------:R-:W-:Y:S01]  /*8da0*/  BAR.SYNC.DEFER_BLOCKING 0x1, 0x80 ;  /* 0x0042000000007b1d */ /* 0x000fe20000010000 */
[----:B------:R-:W-:Y:S01]  /*8db0*/  ISETP.NE.AND P2, PT, R194, RZ, PT ;  /* 0x000000ffc200720c */ /* 0x000fe20003f45270 */
[----:B------:R-:W-:Y:S01]  /*8dc0*/  IMAD.IADD R20, R75, 0x1, R147 ;  /* 0x000000014b147824 */ /* 0x000fe200078e0293 */
[----:B------:R-:W-:Y:S01]  /*8dd0*/  ISETP.NE.AND P0, PT, R195, 0x2, PT ;  /* 0x00000002c300780c */ /* 0x000fe20003f05270 */
[----:B------:R-:W-:Y:S01]  /*8de0*/  IMAD.IADD R21, R77, 0x1, R170 ;  /* 0x000000014d157824 */ /* 0x000fe200078e02aa */
[----:B------:R-:W-:Y:S02]  /*8df0*/  ISETP.NE.AND P1, PT, R76, 0x4, PT ;  /* 0x000000044c00780c */ /* 0x000fe40003f25270 */
[----:B------:R-:W-:Y:S02]  /*8e00*/  SEL R3, RZ, 0x1, P0 ;  /* 0x00000001ff037807 */ /* 0x000fe40000000000 */
[----:B------:R-:W-:Y:S02]  /*8e10*/  SEL R0, RZ, 0x1, P1 ;  /* 0x00000001ff007807 */ /* 0x000fe40000800000 */
[----:B------:R-:W-:Y:S02]  /*8e20*/  LOP3.LUT R182, R182, R3, RZ, 0x3c, !PT ;  /* 0x00000003b6b67212 */ /* 0x000fe400078e3cff */
[----:B------:R-:W-:Y:S02]  /*8e30*/  LOP3.LUT R183, R183, R0, RZ, 0x3c, !PT ;  /* 0x00000000b7b77212 */ /* 0x000fe400078e3cff */
[----:B------:R-:W-:Y:S02]  /*8e40*/  @P2 R2UR UR36, R179 ;  /* 0x00000000b32422ca */ /* 0x000fe400000e0000 */
[----:B------:R-:W-:Y:S02]  /*8e50*/  SEL R195, R195, RZ, P0 ;  /* 0x000000ffc3c37207 */ /* 0x000fe40000000000 */
[----:B------:R-:W-:Y:S01]  /*8e60*/  SEL R76, R76, RZ, P1 ;  /* 0x000000ff4c4c7207 */ /* 0x000fe20000800000 */
[----:B------:R-:W-:Y:S10]  /*8e70*/  @P2 BRA `(.L_x_126) ;  /* 0xffffffc400bc2947 */ /* 0x000ff4000383ffff */
[----:B------:R-:W-:Y:S05]  /*8e80*/  EXIT ;  /* 0x000000000000794d */ /* 0x000fea0003800000 */
.L_x_20:
[----:B--2---:R2:W1:Y:S02]  /*8e90*/  SYNCS.PHASECHK.TRANS64.TRYWAIT P0, [R3+URZ+0x220], R2 ;  /* 0x00022002030075a7 */ /* 0x00446400080011ff */
[----:B-1----:R-:W-:Y:S05]  /*8ea0*/  @!P0 NANOSLEEP.SYNCS 0x989680 ;  /* 0x009896800000895d */ /* 0x002fea0003900000 */
[----:B------:R-:W1:Y:S02]  /*8eb0*/  @!P0 SYNCS.PHASECHK.TRANS64 P0, [R3+URZ+0x220], R2 ;  /* 0x00022002030085a7 */ /* 0x000e6400080010ff */
[----:B-1----:R-:W-:Y:S05]  /*8ec0*/  @!P0 BRA `(.L_x_20) ;  /* 0xfffffffc00f08947 */ /* 0x002fea000383ffff */
[----:B------:R-:W-:Y:S05]  /*8ed0*/  BRA `(.L_x_127) ;  /* 0xffffff88005c7947 */ /* 0x000fea000383ffff */
.L_x_23:
[----:B-1----:R-:W-:-:S07]  /*8ee0*/  MOV R2, UR33 ;  /* 0x0000002100027c02 */ /* 0x002fce0008000f00 */
.L_x_128:
[----:B-1----:R1:W2:Y:S02]  /*8ef0*/  SYNCS.PHASECHK.TRANS64.TRYWAIT P0, [R2+URZ+0xc0], R5 ;  /* 0x0000c005020075a7 */ /* 0x0022a400080011ff */
[----:B--2---:R-:W-:Y:S05]  /*8f00*/  @!P0 NANOSLEEP.SYNCS 0x989680 ;  /* 0x009896800000895d */ /* 0x004fea0003900000 */
[----:B------:R-:W2:Y:S02]  /*8f10*/  @!P0 SYNCS.PHASECHK.TRANS64 P0, [R2+URZ+0xc0], R5 ;  /* 0x0000c005020085a7 */ /* 0x000ea400080010ff */
[----:B--2---:R-:W-:Y:S05]  /*8f20*/  @!P0 BRA `(.L_x_128) ;  /* 0xfffffffc00f08947 */ /* 0x004fea000383ffff */
[----:B------:R-:W-:Y:S05]  /*8f30*/  BRA `(.L_x_22) ;  /* 0xffffff8800ac7947 */ /* 0x000fea000383ffff */
.L_x_29:
[----:B-1----:R-:W-:-:S07]  /*8f40*/  MOV R2, UR17 ;  /* 0x0000001100027c02 */ /* 0x002fce0008000f00 */
.L_x_129:
[----:B-1----:R1:W2:Y:S02]  /*8f50*/  SYNCS.PHASECHK.TRANS64.TRYWAIT P0, [R2+URZ+0xc0], R5 ;  /* 0x0000c005020075a7 */ /* 0x0022a400080011ff */
[----:B--2---:R-:W-:Y:S05]  /*8f60*/  @!P0 NANOSLEEP.SYNCS 0x989680 ;  /* 0x009896800000895d */ /* 0x004fea0003900000 */
[----:B------:R-:W2:Y:S02]  /*8f70*/  @!P0 SYNCS.PHASECHK.TRANS64 P0, [R2+URZ+0xc0], R5 ;  /* 0x0000c005020085a7 */ /* 0x000ea400080010ff */
[----:B--2---:R-:W-:Y:S05]  /*8f80*/  @!P0 BRA `(.L_x_129) ;  /* 0xfffffffc00f08947 */ /* 0x004fea000383ffff */
[----:B------:R-:W-:Y:S05]  /*8f90*/  BRA `(.L_x_28) ;  /* 0xffffff8c00507947 */ /* 0x000fea000383ffff */
.L_x_33:
[----:B-1----:R1:W2:Y:S02]  /*8fa0*/  SYNCS.PHASECHK.TRANS64.TRYWAIT P0, [R2+URZ+0x1b0], R3 ;  /* 0x0001b003020075a7 */ /* 0x0022a400080011ff */
[----:B--2---:R-:W-:Y:S05]  /*8fb0*/  @!P0 NANOSLEEP.SYNCS 0x989680 ;  /* 0x009896800000895d */ /* 0x004fea0003900000 */
[----:B------:R-:W2:Y:S02]  /*8fc0*/  @!P0 SYNCS.PHASECHK.TRANS64 P0, [R2+URZ+0x1b0], R3 ;  /* 0x0001b003020085a7 */ /* 0x000ea400080010ff */
[----:B--2---:R-:W-:Y:S05]  /*8fd0*/  @!P0 BRA `(.L_x_33) ;  /* 0xfffffffc00f08947 */ /* 0x004fea000383ffff */
[----:B------:R-:W-:Y:S05]  /*8fe0*/  BRA `(.L_x_130) ;  /* 0xffffff8c00dc7947 */ /* 0x000fea000383ffff */
.L_x_37:
[----:B----4-:R-:W-:-:S07]  /*8ff0*/  MOV R0, UR5 ;  /* 0x0000000500007c02 */ /* 0x010fce0008000f00 */
.L_x_131:
[----:B-1----:R1:W2:Y:S02]  /*9000*/  SYNCS.PHASECHK.TRANS64.TRYWAIT P0, [R0+URZ], R3 ;  /* 0x00000003000075a7 */ /* 0x0022a400080011ff */
[----:B--2---:R-:W-:Y:S05]  /*9010*/  @!P0 NANOSLEEP.SYNCS 0x989680 ;  /* 0x009896800000895d */ /* 0x004fea0003900000 */
[----:B------:R-:W2:Y:S02]  /*9020*/  @!P0 SYNCS.PHASECHK.TRANS64 P0, [R0+URZ], R3 ;  /* 0x00000003000085a7 */ /* 0x000ea400080010ff */
[----:B--2---:R-:W-:Y:S05]  /*9030*/  @!P0 BRA `(.L_x_131) ;  /* 0xfffffffc00f08947 */ /* 0x004fea000383ffff */
[----:B------:R-:W-:Y:S05]  /*9040*/  BRA `(.L_x_132) ;  /* 0xffffff94004c7947 */ /* 0x000fea000383ffff */
.L_x_38:
[----:B----4-:R-:W-:-:S07]  /*9050*/  MOV R0, UR5 ;  /* 0x0000000500007c02 */ /* 0x010fce0008000f00 */
.L_x_133:
[----:B-1----:R1:W2:Y:S02]  /*9060*/  SYNCS.PHASECHK.TRANS64.TRYWAIT P0, [R0+URZ], R3 ;  /* 0x00000003000075a7 */ /* 0x0022a400080011ff */
[----:B--2---:R-:W-:Y:S05]  /*9070*/  @!P0 NANOSLEEP.SYNCS 0x989680 ;  /* 0x009896800000895d */ /* 0x004fea0003900000 */
[----:B------:R-:W2:Y:S02]  /*9080*/  @!P0 SYNCS.PHASECHK.TRANS64 P0, [R0+URZ], R3 ;  /* 0x00000003000085a7 */ /* 0x000ea400080010ff */
[----:B--2---:R-:W-:Y:S05]  /*9090*/  @!P0 BRA `(.L_x_133) ;  /* 0xfffffffc00f08947 */ /* 0x004fea000383ffff */
[----:B------:R-:W-:Y:S05]  /*90a0*/  BRA `(.L_x_134) ;  /* 0xffffff9400587947 */ /* 0x000fea000383ffff */
.L_x_39:
[----:B----4-:R-:W-:-:S07]  /*90b0*/  MOV R0, UR5 ;  /* 0x0000000500007c02 */ /* 0x010fce0008000f00 */
.L_x_135:
[----:B-1----:R1:W2:Y:S02]  /*90c0*/  SYNCS.PHASECHK.TRANS64.TRYWAIT P0, [R0+URZ], R3 ;  /* 0x00000003000075a7 */ /* 0x0022a400080011ff */
[----:B--2---:R-:W-:Y:S05]  /*90d0*/  @!P0 NANOSLEEP.SYNCS 0x989680 ;  /* 0x009896800000895d */ /* 0x004fea0003900000 */
[----:B------:R-:W2:Y:S02]  /*90e0*/  @!P0 SYNCS.PHASECHK.TRANS64 P0, [R0+URZ], R3 ;  /* 0x00000003000085a7 */ /* 0x000ea400080010ff */
[----:B--2---:R-:W-:Y:S05]  /*90f0*/  @!P0 BRA `(.L_x_135) ;  /* 0xfffffffc00f08947 */ /* 0x004fea000383ffff */
[----:B------:R-:W-:Y:S05]  /*9100*/  BRA `(.L_x_136) ;  /* 0xffffff9400647947 */ /* 0x000fea000383ffff */
.L_x_40:
[----:B----4-:R-:W-:-:S07]  /*9110*/  MOV R0, UR5 ;  /* 0x0000000500007c02 */ /* 0x010fce0008000f00 */
.L_x_137:
[----:B-1----:R1:W2:Y:S02]  /*9120*/  SYNCS.PHASECHK.TRANS64.TRYWAIT P0, [R0+URZ], R3 ;  /* 0x00000003000075a7 */ /* 0x0022a400080011ff */
[----:B--2---:R-:W-:Y:S05]  /*9130*/  @!P0 NANOSLEEP.SYNCS 0x989680 ;  /* 0x009896800000895d */ /* 0x004fea0003900000 */
[----:B------:R-:W2:Y:S02]  /*9140*/  @!P0 SYNCS.PHASECHK.TRANS64 P0, [R0+URZ], R3 ;  /* 0x00000003000085a7 */ /* 0x000ea400080010ff */
[----:B--2---:R-:W-:Y:S05]  /*9150*/  @!P0 BRA `(.L_x_137) ;  /* 0xfffffffc00f08947 */ /* 0x004fea000383ffff */
[----:B------:R-:W-:Y:S05]  /*9160*/  BRA `(.L_x_138) ;  /* 0xffffff9400707947 */ /* 0x000fea000383ffff */
.L_x_41:
[----:B----4-:R-:W-:-:S07]  /*9170*/  MOV R0, UR5 ;  /* 0x0000000500007c02 */ /* 0x010fce0008000f00 */
.L_x_139:
[----:B-1----:R1:W2:Y:S02]  /*9180*/  SYNCS.PHASECHK.TRANS64.TRYWAIT P0, [R0+URZ], R3 ;  /* 0x00000003000075a7 */ /* 0x0022a400080011ff */
[----:B--2---:R-:W-:Y:S05]  /*9190*/  @!P0 NANOSLEEP.SYNCS 0x989680 ;  /* 0x009896800000895d */ /* 0x004fea0003900000 */
[----:B------:R-:W2:Y:S02]  /*91a0*/  @!P0 SYNCS.PHASECHK.TRANS64 P0, [R0+URZ], R3 ;  /* 0x00000003000085a7 */ /* 0x000ea400080010ff */
[----:B--2---:R-:W-:Y:S05]  /*91b0*/  @!P0 BRA `(.L_x_139) ;  /* 0xfffffffc00f08947 */ /* 0x004fea000383ffff */
[----:B------:R-:W-:Y:S05]  /*91c0*/  BRA `(.L_x_140) ;  /* 0xffffff94007c7947 */ /* 0x000fea000383ffff */
.L_x_42:
[----:B----4-:R-:W-:-:S07]  /*91d0*/  MOV R0, UR5 ;  /* 0x0000000500007c02 */ /* 0x010fce0008000f00 */
.L_x_141:
[----:B-1----:R1:W2:Y:S02]  /*91e0*/  SYNCS.PHASECHK.TRANS64.TRYWAIT P0, [R0+URZ], R3 ;  /* 0x00000003000075a7 */ /* 0x0022a400080011ff */
[----:B--2---:R-:W-:Y:S05]  /*91f0*/  @!P0 NANOSLEEP.SYNCS 0x989680 ;  /* 0x009896800000895d */ /* 0x004fea0003900000 */
[----:B------:R-:W2:Y:S02]  /*9200*/  @!P0 SYNCS.PHASECHK.TRANS64 P0, [R0+URZ], R3 ;  /* 0x00000003000085a7 */ /* 0x000ea400080010ff */
[----:B--2---:R-:W-:Y:S05]  /*9210*/  @!P0 BRA `(.L_x_141) ;  /* 0xfffffffc00f08947 */ /* 0x004fea000383ffff */
[----:B------:R-:W-:Y:S05]  /*9220*/  BRA `(.L_x_142) ;  /* 0xffffff9400887947 */ /* 0x000fea000383ffff */
.L_x_43:
[----:B----4-:R-:W-:-:S07]  /*9230*/  MOV R0, UR5 ;  /* 0x0000000500007c02 */ /* 0x010fce0008000f00 */
.L_x_143:
[----:B-1----:R1:W2:Y:S02]  /*9240*/  SYNCS.PHASECHK.TRANS64.TRYWAIT P0, [R0+URZ], R3 ;  /* 0x00000003000075a7 */ /* 0x0022a400080011ff */
[----:B--2---:R-:W-:Y:S05]  /*9250*/  @!P0 NANOSLEEP.SYNCS 0x989680 ;  /* 0x009896800000895d */ /* 0x004fea0003900000 */
[----:B------:R-:W2:Y:S02]  /*9260*/  @!P0 SYNCS.PHASECHK.TRANS64 P0, [R0+URZ], R3 ;  /* 0x00000003000085a7 */ /* 0x000ea400080010ff */
[----:B--2---:R-:W-:Y:S05]  /*9270*/  @!P0 BRA `(.L_x_143) ;  /* 0xfffffffc00f08947 */ /* 0x004fea000383ffff */
[----:B------:R-:W-:Y:S05]  /*9280*/  BRA `(.L_x_144) ;  /* 0xffffff9400947947 */ /* 0x000fea000383ffff */
.L_x_44:
[----:B----4-:R-:W-:-:S07]  /*9290*/  MOV R0, UR5 ;  /* 0x0000000500007c02 */ /* 0x010fce0008000f00 */
.L_x_145:
[----:B-1----:R1:W2:Y:S02]  /*92a0*/  SYNCS.PHASECHK.TRANS64.TRYWAIT P0, [R0+URZ], R3 ;  /* 0x00000003000075a7 */ /* 0x0022a400080011ff */
[----:B--2---:R-:W-:Y:S05]  /*92b0*/  @!P0 NANOSLEEP.SYNCS 0x989680 ;  /* 0x009896800000895d */ /* 0x004fea0003900000 */
[----:B------:R-:W2:Y:S02]  /*92c0*/  @!P0 SYNCS.PHASECHK.TRANS64 P0, [R0+URZ], R3 ;  /* 0x00000003000085a7 */ /* 0x000ea400080010ff */
[----:B--2---:R-:W-:Y:S05]  /*92d0*/  @!P0 BRA `(.L_x_145) ;  /* 0xfffffffc00f08947 */ /* 0x004fea000383ffff */
[----:B------:R-:W-:Y:S05]  /*92e0*/  BRA `(.L_x_146) ;  /* 0xffffff9400a07947 */ /* 0x000fea000383ffff */
.L_x_45:
[----:B----4-:R-:W-:-:S07]  /*92f0*/  MOV R0, UR5 ;  /* 0x0000000500007c02 */ /* 0x010fce0008000f00 */
.L_x_147:
[----:B-1----:R1:W2:Y:S02]  /*9300*/  SYNCS.PHASECHK.TRANS64.TRYWAIT P0, [R0+URZ], R3 ;  /* 0x00000003000075a7 */ /* 0x0022a400080011ff */
[----:B--2---:R-:W-:Y:S05]  /*9310*/  @!P0 NANOSLEEP.SYNCS 0x989680 ;  /* 0x009896800000895d */ /* 0x004fea0003900000 */
[----:B------:R-:W2:Y:S02]  /*9320*/  @!P0 SYNCS.PHASECHK.TRANS64 P0, [R0+URZ], R3 ;  /* 0x00000003000085a7 */ /* 0x000ea400080010ff */
[----:B--2---:R-:W-:Y:S05]  /*9330*/  @!P0 BRA `(.L_x_147) ;  /* 0xfffffffc00f08947 */ /* 0x004fea000383ffff */
[----:B------:R-:W-:Y:S05]  /*9340*/  BRA `(.L_x_148) ;  /* 0xffffff9400ac7947 */ /* 0x000fea000383ffff */
.L_x_46:
[----:B----4-:R-:W-:-:S07]  /*9350*/  MOV R0, UR5 ;  /* 0x0000000500007c02 */ /* 0x010fce0008000f00 */
.L_x_149:
[----:B-1----:R1:W2:Y:S02]  /*9360*/  SYNCS.PHASECHK.TRANS64.TRYWAIT P0, [R0+URZ], R3 ;  /* 0x00000003000075a7 */ /* 0x0022a400080011ff */
[----:B--2---:R-:W-:Y:S05]  /*9370*/  @!P0 NANOSLEEP.SYNCS 0x989680 ;  /* 0x009896800000895d */ /* 0x004fea0003900000 */
[----:B------:R-:W2:Y:S02]  /*9380*/  @!P0 SYNCS.PHASECHK.TRANS64 P0, [R0+URZ], R3 ;  /* 0x00000003000085a7 */ /* 0x000ea400080010ff */
[----:B--2---:R-:W-:Y:S05]  /*9390*/  @!P0 BRA `(.L_x_149) ;  /* 0xfffffffc00f08947 */ /* 0x004fea000383ffff */
[----:B------:R-:W-:Y:S05]  /*93a0*/  BRA `(.L_x_150) ;  /* 0xffffff9400b87947 */ /* 0x000fea000383ffff */
.L_x_47:
[----:B----4-:R-:W-:-:S07]  /*93b0*/  MOV R0, UR5 ;  /* 0x0000000500007c02 */ /* 0x010fce0008000f00 */
.L_x_151:
[----:B-1----:R1:W2:Y:S02]  /*93c0*/  SYNCS.PHASECHK.TRANS64.TRYWAIT P0, [R0+URZ], R3 ;  /* 0x00000003000075a7 */ /* 0x0022a400080011ff */
[----:B--2---:R-:W-:Y:S05]  /*93d0*/  @!P0 NANOSLEEP.SYNCS 0x989680 ;  /* 0x009896800000895d */ /* 0x004fea0003900000 */
[----:B------:R-:W2:Y:S02]  /*93e0*/  @!P0 SYNCS.PHASECHK.TRANS64 P0, [R0+URZ], R3 ;  /* 0x00000003000085a7 */ /* 0x000ea400080010ff */
[----:B--2---:R-:W-:Y:S05]  /*93f0*/  @!P0 BRA `(.L_x_151) ;  /* 0xfffffffc00f08947 */ /* 0x004fea000383ffff */
[----:B------:R-:W-:Y:S05]  /*9400*/  BRA `(.L_x_152) ;  /* 0xffffff9400c47947 */ /* 0x000fea000383ffff */
.L_x_48:
[----:B----4-:R-:W-:-:S07]  /*9410*/  MOV R0, UR5 ;  /* 0x0000000500007c02 */ /* 0x010fce0008000f00 */
.L_x_153:
[----:B-1----:R1:W2:Y:S02]  /*9420*/  SYNCS.PHASECHK.TRANS64.TRYWAIT P0, [R0+URZ], R3 ;  /* 0x00000003000075a7 */ /* 0x0022a400080011ff */
[----:B--2---:R-:W-:Y:S05]  /*9430*/  @!P0 NANOSLEEP.SYNCS 0x989680 ;  /* 0x009896800000895d */ /* 0x004fea0003900000 */
[----:B------:R-:W2:Y:S02]  /*9440*/  @!P0 SYNCS.PHASECHK.TRANS64 P0, [R0+URZ], R3 ;  /* 0x00000003000085a7 */ /* 0x000ea400080010ff */
[----:B--2---:R-:W-:Y:S05]  /*9450*/  @!P0 BRA `(.L_x_153) ;  /* 0xfffffffc00f08947 */ /* 0x004fea000383ffff */
[----:B------:R-:W-:Y:S05]  /*9460*/  BRA `(.L_x_154) ;  /* 0xffffff9400d07947 */ /* 0x000fea000383ffff */
.L_x_49:
[----:B----4-:R-:W-:-:S07]  /*9470*/  MOV R0, UR5 ;  /* 0x0000000500007c02 */ /* 0x010fce0008000f00 */
.L_x_155:
[----:B-1----:R1:W2:Y:S02]  /*9480*/  SYNCS.PHASECHK.TRANS64.TRYWAIT P0, [R0+URZ], R3 ;  /* 0x00000003000075a7 */ /* 0x0022a400080011ff */
[----:B--2---:R-:W-:Y:S05]  /*9490*/  @!P0 NANOSLEEP.SYNCS 0x989680 ;  /* 0x009896800000895d */ /* 0x004fea0003900000 */
[----:B------:R-:W2:Y:S02]  /*94a0*/  @!P0 SYNCS.PHASECHK.TRANS64 P0, [R0+URZ], R3 ;  /* 0x00000003000085a7 */ /* 0x000ea400080010ff */
[----:B--2---:R-:W-:Y:S05]  /*94b0*/  @!P0 BRA `(.L_x_155) ;  /* 0xfffffffc00f08947 */ /* 0x004fea000383ffff */
[----:B------:R-:W-:Y:S05]  /*94c0*/  BRA `(.L_x_156) ;  /* 0xffffff9400dc7947 */ /* 0x000fea000383ffff */
.L_x_50:
[----:B----4-:R-:W-:-:S07]  /*94d0*/  MOV R0, UR5 ;  /* 0x0000000500007c02 */ /* 0x010fce0008000f00 */
.L_x_157:
[----:B-1----:R1:W2:Y:S02]  /*94e0*/  SYNCS.PHASECHK.TRANS64.TRYWAIT P0, [R0+URZ], R3 ;  /* 0x00000003000075a7 */ /* 0x0022a400080011ff */
[----:B--2---:R-:W-:Y:S05]  /*94f0*/  @!P0 NANOSLEEP.SYNCS 0x989680 ;  /* 0x009896800000895d */ /* 0x004fea0003900000 */
[----:B------:R-:W2:Y:S02]  /*9500*/  @!P0 SYNCS.PHASECHK.TRANS64 P0, [R0+URZ], R3 ;  /* 0x00000003000085a7 */ /* 0x000ea400080010ff */
[----:B--2---:R-:W-:Y:S05]  /*9510*/  @!P0 BRA `(.L_x_157) ;  /* 0xfffffffc00f08947 */ /* 0x004fea000383ffff */
[----:B------:R-:W-:Y:S05]  /*9520*/  BRA `(.L_x_158) ;  /* 0xffffff9400e87947 */ /* 0x000fea000383ffff */
.L_x_51:
[----:B----4-:R-:W-:-:S07]  /*9530*/  MOV R0, UR5 ;  /* 0x0000000500007c02 */ /* 0x010fce0008000f00 */
.L_x_159:
[----:B-1----:R1:W2:Y:S02]  /*9540*/  SYNCS.PHASECHK.TRANS64.TRYWAIT P0, [R0+URZ], R3 ;  /* 0x00000003000075a7 */ /* 0x0022a400080011ff */
[----:B--2---:R-:W-:Y:S05]  /*9550*/  @!P0 NANOSLEEP.SYNCS 0x989680 ;  /* 0x009896800000895d */ /* 0x004fea0003900000 */
[----:B------:R-:W2:Y:S02]  /*9560*/  @!P0 SYNCS.PHASECHK.TRANS64 P0, [R0+URZ], R3 ;  /* 0x00000003000085a7 */ /* 0x000ea400080010ff */
[----:B--2---:R-:W-:Y:S05]  /*9570*/  @!P0 BRA `(.L_x_159) ;  /* 0xfffffffc00f08947 */ /* 0x004fea000383ffff */
[----:B------:R-:W-:Y:S05]  /*9580*/  BRA `(.L_x_160) ;  /* 0xffffff9400f47947 */ /* 0x000fea000383ffff */
.L_x_52:
[----:B----4-:R-:W-:-:S07]  /*9590*/  MOV R0, UR5 ;  /* 0x0000000500007c02 */ /* 0x010fce0008000f00 */
.L_x_161:
[----:B-1----:R1:W2:Y:S02]  /*95a0*/  SYNCS.PHASECHK.TRANS64.TRYWAIT P0, [R0+URZ], R3 ;  /* 0x00000003000075a7 */ /* 0x0022a400080011ff */
[----:B--2---:R-:W-:Y:S05]  /*95b0*/  @!P0 NANOSLEEP.SYNCS 0x989680 ;  /* 0x009896800000895d */ /* 0x004fea0003900000 */
[----:B------:R-:W2:Y:S02]  /*95c0*/  @!P0 SYNCS.PHASECHK.TRANS64 P0, [R0+URZ], R3 ;  /* 0x00000003000085a7 */ /* 0x000ea400080010ff */
[----:B--2---:R-:W-:Y:S05]  /*95d0*/  @!P0 BRA `(.L_x_161) ;  /* 0xfffffffc00f08947 */ /* 0x004fea000383ffff */
[----:B------:R-:W-:Y:S05]  /*95e0*/  BRA `(.L_x_162) ;  /* 0xffffff9800007947 */ /* 0x000fea000383ffff */
.L_x_53:
[----:B----4-:R-:W-:-:S07]  /*95f0*/  MOV R0, UR5 ;  /* 0x0000000500007c02 */ /* 0x010fce0008000f00 */
.L_x_163:
[----:B-1----:R1:W2:Y:S02]  /*9600*/  SYNCS.PHASECHK.TRANS64.TRYWAIT P0, [R0+URZ], R3 ;  /* 0x00000003000075a7 */ /* 0x0022a400080011ff */
[----:B--2---:R-:W-:Y:S05]  /*9610*/  @!P0 NANOSLEEP.SYNCS 0x989680 ;  /* 0x009896800000895d */ /* 0x004fea0003900000 */
[----:B------:R-:W2:Y:S02]  /*9620*/  @!P0 SYNCS.PHASECHK.TRANS64 P0, [R0+URZ], R3 ;  /* 0x00000003000085a7 */ /* 0x000ea400080010ff */
[----:B--2---:R-:W-:Y:S05]  /*9630*/  @!P0 BRA `(.L_x_163) ;  /* 0xfffffffc00f08947 */ /* 0x004fea000383ffff */
[----:B------:R-:W-:Y:S05]  /*9640*/  BRA `(.L_x_164) ;  /* 0xffffff98000c7947 */ /* 0x000fea000383ffff */
.L_x_54:
[----:B----4-:R-:W-:-:S07]  /*9650*/  MOV R0, UR5 ;  /* 0x0000000500007c02 */ /* 0x010fce0008000f00 */
.L_x_165:
[----:B-1----:R1:W2:Y:S02]  /*9660*/  SYNCS.PHASECHK.TRANS64.TRYWAIT P0, [R0+URZ], R3 ;  /* 0x00000003000075a7 */ /* 0x0022a400080011ff */
[----:B--2---:R-:W-:Y:S05]  /*9670*/  @!P0 NANOSLEEP.SYNCS 0x989680 ;  /* 0x009896800000895d */ /* 0x004fea0003900000 */
[----:B------:R-:W2:Y:S02]  /*9680*/  @!P0 SYNCS.PHASECHK.TRANS64 P0, [R0+URZ], R3 ;  /* 0x00000003000085a7 */ /* 0x000ea400080010ff */
[----:B--2---:R-:W-:Y:S05]  /*9690*/  @!P0 BRA `(.L_x_165) ;  /* 0xfffffffc00f08947 */ /* 0x004fea000383ffff */
[----:B------:R-:W-:Y:S05]  /*96a0*/  BRA `(.L_x_166) ;  /* 0xffffff9800187947 */ /* 0x000fea000383ffff */
.L_x_55:
[----:B----4-:R-:W-:-:S07]  /*96b0*/  MOV R0, UR5 ;  /* 0x0000000500007c02 */ /* 0x010fce0008000f00 */
.L_x_167:
[----:B-1----:R1:W2:Y:S02]  /*96c0*/  SYNCS.PHASECHK.TRANS64.TRYWAIT P0, [R0+URZ], R3 ;  /* 0x00000003000075a7 */ /* 0x0022a400080011ff */
[----:B--2---:R-:W-:Y:S05]  /*96d0*/  @!P0 NANOSLEEP.SYNCS 0x989680 ;  /* 0x009896800000895d */ /* 0x004fea0003900000 */
[----:B------:R-:W2:Y:S02]  /*96e0*/  @!P0 SYNCS.PHASECHK.TRANS64 P0, [R0+URZ], R3 ;  /* 0x00000003000085a7 */ /* 0x000ea400080010ff */
[----:B--2---:R-:W-:Y:S05]  /*96f0*/  @!P0 BRA `(.L_x_167) ;  /* 0xfffffffc00f08947 */ /* 0x004fea000383ffff */
[----:B------:R-:W-:Y:S05]  /*9700*/  BRA `(.L_x_168) ;  /* 0xffffff9800247947 */ /* 0x000fea000383ffff */
.L_x_56:
[----:B----4-:R-:W-:-:S07]  /*9710*/  MOV R0, UR5 ;  /* 0x0000000500007c02 */ /* 0x010fce0008000f00 */
.L_x_169:
[----:B-1----:R1:W2:Y:S02]  /*9720*/  SYNCS.PHASECHK.TRANS64.TRYWAIT P0, [R0+URZ], R3 ;  /* 0x00000003000075a7 */ /* 0x0022a400080011ff */
[----:B--2---:R-:W-:Y:S05]  /*9730*/  @!P0 NANOSLEEP.SYNCS 0x989680 ;  /* 0x009896800000895d */ /* 0x004fea0003900000 */
[----:B------:R-:W2:Y:S02]  /*9740*/  @!P0 SYNCS.PHASECHK.TRANS64 P0, [R0+URZ], R3 ;  /* 0x00000003000085a7 */ /* 0x000ea400080010ff */
[----:B--2---:R-:W-:Y:S05]  /*9750*/  @!P0 BRA `(.L_x_169) ;  /* 0xfffffffc00f08947 */ /* 0x004fea000383ffff */
[----:B------:R-:W-:Y:S05]  /*9760*/  BRA `(.L_x_170) ;  /* 0xffffff9800307947 */ /* 0x000fea000383ffff */
.L_x_57:
[----:B----4-:R-:W-:-:S07]  /*9770*/  MOV R0, UR5 ;  /* 0x0000000500007c02 */ /* 0x010fce0008000f00 */
.L_x_171:
[----:B-1----:R1:W2:Y:S02]  /*9780*/  SYNCS.PHASECHK.TRANS64.TRYWAIT P0, [R0+URZ], R3 ;  /* 0x00000003000075a7 */ /* 0x0022a400080011ff */
[----:B--2---:R-:W-:Y:S05]  /*9790*/  @!P0 NANOSLEEP.SYNCS 0x989680 ;  /* 0x009896800000895d */ /* 0x004fea0003900000 */
[----:B------:R-:W2:Y:S02]  /*97a0*/  @!P0 SYNCS.PHASECHK.TRANS64 P0, [R0+URZ], R3 ;  /* 0x00000003000085a7 */ /* 0x000ea400080010ff */
[----:B--2---:R-:W-:Y:S05]  /*97b0*/  @!P0 BRA `(.L_x_171) ;  /* 0xfffffffc00f08947 */ /* 0x004fea000383ffff */
[----:B------:R-:W-:Y:S05]  /*97c0*/  BRA `(.L_x_172) ;  /* 0xffffff98003c7947 */ /* 0x000fea000383ffff */
.L_x_58:
[----:B----4-:R-:W-:-:S07]  /*97d0*/  MOV R0, UR5 ;  /* 0x0000000500007c02 */ /* 0x010fce0008000f00 */
.L_x_173:
[----:B-1----:R1:W2:Y:S02]  /*97e0*/  SYNCS.PHASECHK.TRANS64.TRYWAIT P0, [R0+URZ], R3 ;  /* 0x00000003000075a7 */ /* 0x0022a400080011ff */
[----:B--2---:R-:W-:Y:S05]  /*97f0*/  @!P0 NANOSLEEP.SYNCS 0x989680 ;  /* 0x009896800000895d */ /* 0x004fea0003900000 */
[----:B------:R-:W2:Y:S02]  /*9800*/  @!P0 SYNCS.PHASECHK.TRANS64 P0, [R0+URZ], R3 ;  /* 0x00000003000085a7 */ /* 0x000ea400080010ff */
[----:B--2---:R-:W-:Y:S05]  /*9810*/  @!P0 BRA `(.L_x_173) ;  /* 0xfffffffc00f08947 */ /* 0x004fea000383ffff */
[----:B------:R-:W-:Y:S05]  /*9820*/  BRA `(.L_x_174) ;  /* 0xffffff9800487947 */ /* 0x000fea000383ffff */
.L_x_59:
[----:B----4-:R-:W-:-:S07]  /*9830*/  MOV R0, UR5 ;  /* 0x0000000500007c02 */ /* 0x010fce0008000f00 */
.L_x_175:
[----:B-1----:R1:W2:Y:S02]  /*9840*/  SYNCS.PHASECHK.TRANS64.TRYWAIT P0, [R0+URZ], R3 ;  /* 0x00000003000075a7 */ /* 0x0022a400080011ff */
[----:B--2---:R-:W-:Y:S05]  /*9850*/  @!P0 NANOSLEEP.SYNCS 0x989680 ;  /* 0x009896800000895d */ /* 0x004fea0003900000 */
[----:B------:R-:W2:Y:S02]  /*9860*/  @!P0 SYNCS.PHASECHK.TRANS64 P0, [R0+URZ], R3 ;  /* 0x00000003000085a7 */ /* 0x000ea400080010ff */
[----:B--2---:R-:W-:Y:S05]  /*9870*/  @!P0 BRA `(.L_x_175) ;  /* 0xfffffffc00f08947 */ /* 0x004fea000383ffff */
[----:B------:R-:W-:Y:S05]  /*9880*/  BRA `(.L_x_176) ;  /* 0xffffff9800547947 */ /* 0x000fea000383ffff */
.L_x_62:
[----:B-1----:R1:W2:Y:S02]  /*9890*/  SYNCS.PHASECHK.TRANS64.TRYWAIT P0, [R0+URZ+0x210], R5 ;  /* 0x00021005000075a7 */ /* 0x0022a400080011ff */
[----:B--2---:R-:W-:Y:S05]  /*98a0*/  @!P0 NANOSLEEP.SYNCS 0x989680 ;  /* 0x009896800000895d */ /* 0x004fea0003900000 */
[----:B------:R-:W2:Y:S02]  /*98b0*/  @!P0 SYNCS.PHASECHK.TRANS64 P0, [R0+URZ+0x210], R5 ;  /* 0x00021005000085a7 */ /* 0x000ea400080010ff */
[----:B--2---:R-:W-:Y:S05]  /*98c0*/  @!P0 BRA `(.L_x_62) ;  /* 0xfffffffc00f08947 */ /* 0x004fea000383ffff */
[----:B------:R-:W-:Y:S05]  /*98d0*/  BRA `(.L_x_177) ;  /* 0xffffff9800b07947 */ /* 0x000fea000383ffff */
.L_x_63:
[----:B------:R-:W-:-:S07]  /*98e0*/  MOV R0, UR5 ;  /* 0x0000000500007c02 */ /* 0x000fce0008000f00 */
.L_x_178:
[----:B-1----:R1:W2:Y:S02]  /*98f0*/  SYNCS.PHASECHK.TRANS64.TRYWAIT P0, [R0+URZ+0x1c0], R5 ;  /* 0x0001c005000075a7 */ /* 0x0022a400080011ff */
[----:B--2---:R-:W-:Y:S05]  /*9900*/  @!P0 NANOSLEEP.SYNCS 0x989680 ;  /* 0x009896800000895d */ /* 0x004fea0003900000 */
[----:B------:R-:W2:Y:S02]  /*9910*/  @!P0 SYNCS.PHASECHK.TRANS64 P0, [R0+URZ+0x1c0], R5 ;  /* 0x0001c005000085a7 */ /* 0x000ea400080010ff */
[----:B--2---:R-:W-:Y:S05]  /*9920*/  @!P0 BRA `(.L_x_178) ;  /* 0xfffffffc00f08947 */ /* 0x004fea000383ffff */
[----:B------:R-:W-:Y:S05]  /*9930*/  BRA `(.L_x_179) ;  /* 0xffffff9800c07947 */ /* 0x000fea000383ffff */
.L_x_64:
[----:B-1----:R1:W2:Y:S02]  /*9940*/  SYNCS.PHASECHK.TRANS64.TRYWAIT P1, [R0+URZ+0x1b0], R5 ;  /* 0x0001b005000075a7 */ /* 0x0022a400080211ff */
[----:B--2---:R-:W-:Y:S05]  /*9950*/  @!P1 NANOSLEEP.SYNCS 0x989680 ;  /* 0x009896800000995d */ /* 0x004fea0003900000 */
[----:B------:R-:W2:Y:S02]  /*9960*/  @!P1 SYNCS.PHASECHK.TRANS64 P1, [R0+URZ+0x1b0], R5 ;  /* 0x0001b005000095a7 */ /* 0x000ea400080210ff */
[----:B--2---:R-:W-:Y:S05]  /*9970*/  @!P1 BRA `(.L_x_64) ;  /* 0xfffffffc00f09947 */ /* 0x004fea000383ffff */
[----:B------:R-:W-:Y:S05]  /*9980*/  BRA `(.L_x_180) ;  /* 0xffffff9800f07947 */ /* 0x000fea000383ffff */
.L_x_67:
[----:B------:R-:W-:-:S07]  /*9990*/  MOV R0, UR5 ;  /* 0x0000000500007c02 */ /* 0x000fce0008000f00 */
.L_x_181:
[----:B-1----:R1:W2:Y:S02]  /*99a0*/  SYNCS.PHASECHK.TRANS64.TRYWAIT P0, [R0+URZ+0x1c0], R3 ;  /* 0x0001c003000075a7 */ /* 0x0022a400080011ff */
[----:B--2---:R-:W-:Y:S05]  /*99b0*/  @!P0 NANOSLEEP.SYNCS 0x989680 ;  /* 0x009896800000895d */ /* 0x004fea0003900000 */
[----:B------:R-:W2:Y:S02]  /*99c0*/  @!P0 SYNCS.PHASECHK.TRANS64 P0, [R0+URZ+0x1c0], R3 ;  /* 0x0001c003000085a7 */ /* 0x000ea400080010ff */
[----:B--2---:R-:W-:Y:S05]  /*99d0*/  @!P0 BRA `(.L_x_181) ;  /* 0xfffffffc00f08947 */ /* 0x004fea000383ffff */
[----:B------:R-:W-:Y:S05]  /*99e0*/  BRA `(.L_x_66) ;  /* 0xffffff9c00447947 */ /* 0x000fea000383ffff */
.L_x_74:
[----:B-1----:R1:W2:Y:S02]  /*99f0*/  SYNCS.PHASECHK.TRANS64.TRYWAIT P1, [R0+URZ+0x1b0], R5 ;  /* 0x0001b005000075a7 */ /* 0x0022a400080211ff */
[----:B--2---:R-:W-:Y:S05]  /*9a00*/  @!P1 NANOSLEEP.SYNCS 0x989680 ;  /* 0x009896800000995d */ /* 0x004fea0003900000 */
[----:B------:R-:W2:Y:S02]  /*9a10*/  @!P1 SYNCS.PHASECHK.TRANS64 P1, [R0+URZ+0x1b0], R5 ;  /* 0x0001b005000095a7 */ /* 0x000ea400080210ff */
[----:B--2---:R-:W-:Y:S05]  /*9a20*/  @!P1 BRA `(.L_x_74) ;  /* 0xfffffffc00f09947 */ /* 0x004fea000383ffff */
[----:B------:R-:W-:Y:S05]  /*9a30*/  BRA `(.L_x_182) ;  /* 0xffffffa0009c7947 */ /* 0x000fea000383ffff */
.L_x_75:
[----:B------:R-:W-:-:S07]  /*9a40*/  MOV R3, UR9 ;  /* 0x0000000900037c02 */ /* 0x000fce0008000f00 */
.L_x_183:
[----:B-1----:R1:W2:Y:S02]  /*9a50*/  SYNCS.PHASECHK.TRANS64.TRYWAIT P0, [R3+URZ+0x1f0], R0 ;  /* 0x0001f000030075a7 */ /* 0x0022a400080011ff */
[----:B--2---:R-:W-:Y:S05]  /*9a60*/  @!P0 NANOSLEEP.SYNCS 0x989680 ;  /* 0x009896800000895d */ /* 0x004fea0003900000 */
[----:B------:R-:W2:Y:S02]  /*9a70*/  @!P0 SYNCS.PHASECHK.TRANS64 P0, [R3+URZ+0x1f0], R0 ;  /* 0x0001f000030085a7 */ /* 0x000ea400080010ff */
[----:B--2---:R-:W-:Y:S05]  /*9a80*/  @!P0 BRA `(.L_x_183) ;  /* 0xfffffffc00f08947 */ /* 0x004fea000383ffff */
[----:B------:R-:W-:Y:S05]  /*9a90*/  BRA `(.L_x_184) ;  /* 0xffffffa000d07947 */ /* 0x000fea000383ffff */
.L_x_78:
[----:B------:R-:W-:Y:S07]  /*9aa0*/  MOV R0, UR7 ;  /* 0x0000000700007c02 */ /* 0x000fee0008000f00 */
.L_x_185:
[----:B-1----:R1:W2:Y:S02]  /*9ab0*/  SYNCS.PHASECHK.TRANS64.TRYWAIT P0, [R0+URZ], R3 ;  /* 0x00000003000075a7 */ /* 0x0022a400080011ff */
[----:B--2---:R-:W-:Y:S05]  /*9ac0*/  @!P0 NANOSLEEP.SYNCS 0x989680 ;  /* 0x009896800000895d */ /* 0x004fea0003900000 */
[----:B------:R-:W2:Y:S02]  /*9ad0*/  @!P0 SYNCS.PHASECHK.TRANS64 P0, [R0+URZ], R3 ;  /* 0x00000003000085a7 */ /* 0x000ea400080010ff */
[----:B--2---:R-:W-:Y:S05]  /*9ae0*/  @!P0 BRA `(.L_x_185) ;  /* 0xfffffffc00f08947 */ /* 0x004fea000383ffff */
[----:B------:R-:W-:Y:S05]  /*9af0*/  BRA `(.L_x_77) ;  /* 0xffffffa000f07947 */ /* 0x000fea000383ffff */
.L_x_81:
[----:B------:R-:W-:-:S07]  /*9b00*/  MOV R0, UR5 ;  /* 0x0000000500007c02 */ /* 0x000fce0008000f00 */
.L_x_186:
[----:B--2---:R2:W3:Y:S02]  /*9b10*/  SYNCS.PHASECHK.TRANS64.TRYWAIT P0, [R0+URZ], R3 ;  /* 0x00000003000075a7 */ /* 0x0044e400080011ff */
[----:B---3--:R-:W-:Y:S05]  /*9b20*/  @!P0 NANOSLEEP.SYNCS 0x989680 ;  /* 0x009896800000895d */ /* 0x008fea0003900000 */
[----:B------:R-:W3:Y:S02]  /*9b30*/  @!P0 SYNCS.PHASECHK.TRANS64 P0, [R0+URZ], R3 ;  /* 0x00000003000085a7 */ /* 0x000ee400080010ff */
[----:B---3--:R-:W-:Y:S05]  /*9b40*/  @!P0 BRA `(.L_x_186) ;  /* 0xfffffffc00f08947 */ /* 0x008fea000383ffff */
[----:B------:R-:W-:Y:S05]  /*9b50*/  BRA `(.L_x_187) ;  /* 0xffffffa400907947 */ /* 0x000fea000383ffff */
.L_x_82:
[----:B------:R-:W-:-:S07]  /*9b60*/  MOV R0, UR5 ;  /* 0x0000000500007c02 */ /* 0x000fce0008000f00 */
.L_x_188:
[----:B--2---:R2:W3:Y:S02]  /*9b70*/  SYNCS.PHASECHK.TRANS64.TRYWAIT P0, [R0+URZ], R3 ;  /* 0x00000003000075a7 */ /* 0x0044e400080011ff */
[----:B---3--:R-:W-:Y:S05]  /*9b80*/  @!P0 NANOSLEEP.SYNCS 0x989680 ;  /* 0x009896800000895d */ /* 0x008fea0003900000 */
[----:B------:R-:W3:Y:S02]  /*9b90*/  @!P0 SYNCS.PHASECHK.TRANS64 P0, [R0+URZ], R3 ;  /* 0x00000003000085a7 */ /* 0x000ee400080010ff */
[----:B---3--:R-:W-:Y:S05]  /*9ba0*/  @!P0 BRA `(.L_x_188) ;  /* 0xfffffffc00f08947 */ /* 0x008fea000383ffff */
[----:B------:R-:W-:Y:S05]  /*9bb0*/  BRA `(.L_x_189) ;  /* 0xffffffa4009c7947 */ /* 0x000fea000383ffff */
.L_x_83:
[----:B------:R-:W-:-:S07]  /*9bc0*/  MOV R0, UR5 ;  /* 0x0000000500007c02 */ /* 0x000fce0008000f00 */
.L_x_190:
[----:B--2---:R2:W3:Y:S02]  /*9bd0*/  SYNCS.PHASECHK.TRANS64.TRYWAIT P0, [R0+URZ], R3 ;  /* 0x00000003000075a7 */ /* 0x0044e400080011ff */
[----:B---3--:R-:W-:Y:S05]  /*9be0*/  @!P0 NANOSLEEP.SYNCS 0x989680 ;  /* 0x009896800000895d */ /* 0x008fea0003900000 */
[----:B------:R-:W3:Y:S02]  /*9bf0*/  @!P0 SYNCS.PHASECHK.TRANS64 P0, [R0+URZ], R3 ;  /* 0x00000003000085a7 */ /* 0x000ee400080010ff */
[----:B---3--:R-:W-:Y:S05]  /*9c00*/  @!P0 BRA `(.L_x_190) ;  /* 0xfffffffc00f08947 */ /* 0x008fea000383ffff */
[----:B------:R-:W-:Y:S05]  /*9c10*/  BRA `(.L_x_191) ;  /* 0xffffffa400a87947 */ /* 0x000fea000383ffff */
.L_x_84:
[----:B------:R-:W-:-:S07]  /*9c20*/  MOV R0, UR7 ;  /* 0x0000000700007c02 */ /* 0x000fce0008000f00 */
.L_x_192:
[----:B--2---:R2:W3:Y:S02]  /*9c30*/  SYNCS.PHASECHK.TRANS64.TRYWAIT P0, [R0+URZ], R3 ;  /* 0x00000003000075a7 */ /* 0x0044e400080011ff */
[----:B---3--:R-:W-:Y:S05]  /*9c40*/  @!P0 NANOSLEEP.SYNCS 0x989680 ;  /* 0x009896800000895d */ /* 0x008fea0003900000 */
[----:B------:R-:W3:Y:S02]  /*9c50*/  @!P0 SYNCS.PHASECHK.TRANS64 P0, [R0+URZ], R3 ;  /* 0x00000003000085a7 */ /* 0x000ee400080010ff */
[----:B---3--:R-:W-:Y:S05]  /*9c60*/  @!P0 BRA `(.L_x_192) ;  /* 0xfffffffc00f08947 */ /* 0x008fea000383ffff */
[----:B------:R-:W-:Y:S05]  /*9c70*/  BRA `(.L_x_193) ;  /* 0xffffffa400b47947 */ /* 0x000fea000383ffff */
.L_x_89:
[----:B--2---:R2:W3:Y:S02]  /*9c80*/  SYNCS.PHASECHK.TRANS64.TRYWAIT P0, [R0+URZ+0x1b0], R3 ;  /* 0x0001b003000075a7 */ /* 0x0044e400080011ff */
[----:B---3--:R-:W-:Y:S05]  /*9c90*/  @!P0 NANOSLEEP.SYNCS 0x989680 ;  /* 0x009896800000895d */ /* 0x008fea0003900000 */
[----:B------:R-:W3:Y:S02]  /*9ca0*/  @!P0 SYNCS.PHASECHK.TRANS64 P0, [R0+URZ+0x1b0], R3 ;  /* 0x0001b003000085a7 */ /* 0x000ee400080010ff */
[----:B---3--:R-:W-:Y:S05]  /*9cb0*/  @!P0 BRA `(.L_x_89) ;  /* 0xfffffffc00f08947 */ /* 0x008fea000383ffff */
[----:B------:R-:W-:Y:S05]  /*9cc0*/  BRA `(.L_x_194) ;  /* 0xffffffa800b87947 */ /* 0x000fea000383ffff */
.L_x_92:
[----:B------:R-:W-:Y:S07]  /*9cd0*/  MOV R0, UR7 ;  /* 0x0000000700007c02 */ /* 0x000fee0008000f00 */
.L_x_195:
[----:B--2---:R2:W3:Y:S02]  /*9ce0*/  SYNCS.PHASECHK.TRANS64.TRYWAIT P0, [R0+URZ+0x1a8], R3 ;  /* 0x0001a803000075a7 */ /* 0x0044e400080011ff */
[----:B---3--:R-:W-:Y:S05]  /*9cf0*/  @!P0 NANOSLEEP.SYNCS 0x989680 ;  /* 0x009896800000895d */ /* 0x008fea0003900000 */
[----:B------:R-:W3:Y:S02]  /*9d00*/  @!P0 SYNCS.PHASECHK.TRANS64 P0, [R0+URZ+0x1a8], R3 ;  /* 0x0001a803000085a7 */ /* 0x000ee400080010ff */
[----:B---3--:R-:W-:Y:S05]  /*9d10*/  @!P0 BRA `(.L_x_195) ;  /* 0xfffffffc00f08947 */ /* 0x008fea000383ffff */
[----:B------:R-:W-:Y:S05]  /*9d20*/  BRA `(.L_x_91) ;  /* 0xffffffac00987947 */ /* 0x000fea000383ffff */
.L_x_95:
[----:B--2---:R-:W-:Y:S07]  /*9d30*/  MOV R3, UR7 ;  /* 0x0000000700037c02 */ /* 0x004fee0008000f00 */
.L_x_196:
[----:B-1----:R1:W2:Y:S02]  /*9d40*/  SYNCS.PHASECHK.TRANS64.TRYWAIT P0, [R3+URZ+0x190], R12 ;  /* 0x0001900c030075a7 */ /* 0x0022a400080011ff */
[----:B--2---:R-:W-:Y:S05]  /*9d50*/  @!P0 NANOSLEEP.SYNCS 0x989680 ;  /* 0x009896800000895d */ /* 0x004fea0003900000 */
[----:B------:R-:W2:Y:S02]  /*9d60*/  @!P0 SYNCS.PHASECHK.TRANS64 P0, [R3+URZ+0x190], R12 ;  /* 0x0001900c030085a7 */ /* 0x000ea400080010ff */
[----:B--2---:R-:W-:Y:S05]  /*9d70*/  @!P0 BRA `(.L_x_196) ;  /* 0xfffffffc00f08947 */ /* 0x004fea000383ffff */
[----:B------:R-:W-:Y:S05]  /*9d80*/  BRA `(.L_x_197) ;  /* 0xffffffb000107947 */ /* 0x000fea000383ffff */
.L_x_96:
[----:B------:R-:W-:Y:S07]  /*9d90*/  MOV R3, UR7 ;  /* 0x0000000700037c02 */ /* 0x000fee0008000f00 */
.L_x_198:
[----:B-1----:R1:W2:Y:S02]  /*9da0*/  SYNCS.PHASECHK.TRANS64.TRYWAIT P0, [R3+URZ+0x198], R12 ;  /* 0x0001980c030075a7 */ /* 0x0022a400080011ff */
[----:B--2---:R-:W-:Y:S05]  /*9db0*/  @!P0 NANOSLEEP.SYNCS 0x989680 ;  /* 0x009896800000895d */ /* 0x004fea0003900000 */
[----:B------:R-:W2:Y:S02]  /*9dc0*/  @!P0 SYNCS.PHASECHK.TRANS64 P0, [R3+URZ+0x198], R12 ;  /* 0x0001980c030085a7 */ /* 0x000ea400080010ff */
[----:B--2---:R-:W-:Y:S05]  /*9dd0*/  @!P0 BRA `(.L_x_198) ;  /* 0xfffffffc00f08947 */ /* 0x004fea000383ffff */
[----:B------:R-:W-:Y:S05]  /*9de0*/  BRA `(.L_x_199) ;  /* 0xffffffb000907947 */ /* 0x000fea000383ffff */
.L_x_98:
[----:B------:R-:W-:-:S07]  /*9df0*/  MOV R0, UR7 ;  /* 0x0000000700007c02 */ /* 0x000fce0008000f00 */
.L_x_200:
[----:B-1----:R1:W3:Y:S02]  /*9e00*/  SYNCS.PHASECHK.TRANS64.TRYWAIT P0, [R0+URZ+0x190], R3 ;  /* 0x00019003000075a7 */ /* 0x0022e400080011ff */
[----:B---3--:R-:W-:Y:S05]  /*9e10*/  @!P0 NANOSLEEP.SYNCS 0x989680 ;  /* 0x009896800000895d */ /* 0x008fea0003900000 */
[----:B------:R-:W3:Y:S02]  /*9e20*/  @!P0 SYNCS.PHASECHK.TRANS64 P0, [R0+URZ+0x190], R3 ;  /* 0x00019003000085a7 */ /* 0x000ee400080010ff */
[----:B---3--:R-:W-:Y:S05]  /*9e30*/  @!P0 BRA `(.L_x_200) ;  /* 0xfffffffc00f08947 */ /* 0x008fea000383ffff */
[----:B------:R-:W-:Y:S05]  /*9e40*/  BRA `(.L_x_201) ;  /* 0xffffffb400007947 */ /* 0x000fea000383ffff */
.L_x_100:
[----:B--2---:R2:W4:Y:S02]  /*9e50*/  SYNCS.PHASECHK.TRANS64.TRYWAIT P0, [R0+URZ+0x1b0], R3 ;  /* 0x0001b003000075a7 */ /* 0x00452400080011ff */
[----:B----4-:R-:W-:Y:S05]  /*9e60*/  @!P0 NANOSLEEP.SYNCS 0x989680 ;  /* 0x009896800000895d */ /* 0x010fea0003900000 */
[----:B------:R-:W4:Y:S02]  /*9e70*/  @!P0 SYNCS.PHASECHK.TRANS64 P0, [R0+URZ+0x1b0], R3 ;  /* 0x0001b003000085a7 */ /* 0x000f2400080010ff */
[----:B----4-:R-:W-:Y:S05]  /*9e80*/  @!P0 BRA `(.L_x_100) ;  /* 0xfffffffc00f08947 */ /* 0x010fea000383ffff */
[----:B------:R-:W-:Y:S05]  /*9e90*/  BRA `(.L_x_202) ;  /* 0xffffffb400c87947 */ /* 0x000fea000383ffff */
.L_x_111:
[----:B-1----:R1:W3:Y:S02]  /*9ea0*/  SYNCS.PHASECHK.TRANS64.TRYWAIT P1, [R3+URZ+0x180], R0 ;  /* 0x00018000030075a7 */ /* 0x0022e400080211ff */
[----:B---3--:R-:W-:Y:S05]  /*9eb0*/  @!P1 NANOSLEEP.SYNCS 0x989680 ;  /* 0x009896800000995d */ /* 0x008fea0003900000 */
[----:B------:R-:W3:Y:S02]  /*9ec0*/  @!P1 SYNCS.PHASECHK.TRANS64 P1, [R3+URZ+0x180], R0 ;  /* 0x00018000030095a7 */ /* 0x000ee400080210ff */
[----:B---3--:R-:W-:Y:S05]  /*9ed0*/  @!P1 BRA `(.L_x_111) ;  /* 0xfffffffc00f09947 */ /* 0x008fea000383ffff */
[----:B------:R-:W-:Y:S05]  /*9ee0*/  BRA `(.L_x_110) ;  /* 0xffffffc000ec7947 */ /* 0x000fea000383ffff */
.L_x_113:
[----:B-1----:R1:W4:Y:S02]  /*9ef0*/  SYNCS.PHASECHK.TRANS64.TRYWAIT P0, [R207+URZ+0x1d0], R2 ;  /* 0x0001d002cf0075a7 */ /* 0x00232400080011ff */
[----:B----4-:R-:W-:Y:S05]  /*9f00*/  @!P0 NANOSLEEP.SYNCS 0x989680 ;  /* 0x009896800000895d */ /* 0x010fea0003900000 */
[----:B------:R-:W4:Y:S02]  /*9f10*/  @!P0 SYNCS.PHASECHK.TRANS64 P0, [R207+URZ+0x1d0], R2 ;  /* 0x0001d002cf0085a7 */ /* 0x000f2400080010ff */
[----:B----4-:R-:W-:Y:S05]  /*9f20*/  @!P0 BRA `(.L_x_113) ;  /* 0xfffffffc00f08947 */ /* 0x010fea000383ffff */
[----:B------:R-:W-:Y:S05]  /*9f30*/  BRA `(.L_x_112) ;  /* 0xffffffc400487947 */ /* 0x000fea000383ffff */
.L_x_122:
[----:B--2---:R2:W3:Y:S02]  /*9f40*/  SYNCS.PHASECHK.TRANS64.TRYWAIT P0, [R210+URZ+0x180], R3 ;  /* 0x00018003d20075a7 */ /* 0x0044e400080011ff */
[----:B---3--:R-:W-:Y:S05]  /*9f50*/  @!P0 NANOSLEEP.SYNCS 0x989680 ;  /* 0x009896800000895d */ /* 0x008fea0003900000 */
[----:B------:R-:W3:Y:S02]  /*9f60*/  @!P0 SYNCS.PHASECHK.TRANS64 P0, [R210+URZ+0x180], R3 ;  /* 0x00018003d20085a7 */ /* 0x000ee400080010ff */
[----:B---3--:R-:W-:Y:S05]  /*9f70*/  @!P0 BRA `(.L_x_122) ;  /* 0xfffffffc00f08947 */ /* 0x008fea000383ffff */
[----:B------:R-:W-:Y:S05]  /*9f80*/  BRA `(.L_x_121) ;  /* 0xffffffd800547947 */ /* 0x000fea000383ffff */
        .weak           $__internal_0_$__cuda_sm10x_tcgen05_guardrail_trap_col_being_dealloced_not_returned_by_alloc
        .type           $__internal_0_$__cuda_sm10x_tcgen05_guardrail_trap_col_being_dealloced_not_returned_by_alloc,@function
        .size           $__internal_0_$__cuda_sm10x_tcgen05_guardrail_trap_col_being_dealloced_not_returned_by_alloc,($__internal_1_$__cuda_sm10x_tcgen05_guardrail_trap_phase_invalid_during_alloc - $__internal_0_$__cuda_sm10x_tcgen05_guardrail_trap_col_being_dealloced_not_returned_by_alloc)
$__internal_0_$__cuda_sm10x_tcgen05_guardrail_trap_col_being_dealloced_not_returned_by_alloc:
[----:B------:R-:W-:Y:S05]  /*9f90*/  BPT.TRAP 0x1 ;  /* 0x000000040000795c */ /* 0x000fea0000300000 */
[----:B------:R-:W-:-:S04]  /*9fa0*/  HFMA2 R3, -RZ, RZ, 0, 0 ;  /* 0x00000000ff037431 */ /* 0x000fc800000001ff */
[----:B------:R-:W-:Y:S05]  /*9fb0*/  RET.REL.NODEC R2 `(_ZN7cutlass13device_kernelINS_4gemm6kernel13GemmUniversalIN4cute5tupleIJiiiiEEENS1_10collective13CollectiveMmaINS1_35MainloopSm100TmaUmmaWarpSpecializedILi24ELi2ELi4ENS5_IJNS4_1CILi1EEESB_SB_EEEEENS5_IJNSA_ILi128EEESE_NSA_ILi32EEEEEENS_12float_e4m3_tENS5_IJlSB_lEEESH_SI_NS4_8TiledMMAINS4_8MMA_AtomIJNS4_10MMA_TraitsINS4_19SM100_MMA_F8F6F4_SSEJSH_SH_fSE_SE_NS4_17integral_constantINS4_4UMMA5MajorELSP_0EEESQ_NSN_INSO_7ScaleInELSR_0EEESS_EEEEEENS4_6LayoutISC_NS5_IJNSA_ILi0EEESW_SW_EEEEENS5_IJNS4_10UnderscoreESZ_SZ_EEEEENS4_13SM90_TMA_LOADENS4_14ComposedLayoutINS4_7SwizzleILi1ELi4ELi3EEENS4_18smem_ptr_flag_bitsILi8EEENSV_INS5_IJNSA_ILi8EEESF_EEENS5_IJSF_SB_EEEEEEEvNS4_8identityES12_S1C_vS1D_EENS_8epilogue10collective18CollectiveEpilogueINS1F_23Sm100TmaWarpSpecializedILi2ELi2ELi64ELb0ELb0EEEJSG_NS5_IJNSV_ISE_SB_EENSV_INSA_ILi64EEESB_EEEEESH_SI_SH_SI_NS1F_6fusion15FusionCallbacksIS1J_NS1O_17LinearCombinationISH_fSH_fLNS_15FloatRoundStyleE2EEESG_S1N_JEEENS4_5SM1004TMEM4LOAD26SM100_TMEM_LOAD_32dp32b64xES12_NS13_INS14_ILi2ELi4ELi3EEES17_NSV_INS5_IJS18_S1L_EEENS5_IJS1L_SB_EEEEEEENS4_39AutoVectorizingCopyWithAssumedAlignmentILi128EEENS4_14SM90_TMA_STOREES22_S24_S24_EEEvvEEEEvNT_6ParamsE) ;  /* 0xffffff6002107950 */ /* 0x000fea0003c3ffff */
        .weak           $__internal_1_$__cuda_sm10x_tcgen05_guardrail_trap_phase_invalid_during_alloc
        .type           $__internal_1_$__cuda_sm10x_tcgen05_guardrail_trap_phase_invalid_during_alloc,@function
        .size           $__internal_1_$__cuda_sm10x_tcgen05_guardrail_trap_phase_invalid_during_alloc,($__internal_2_$__cuda_sm10x_tcgen05_guardrail_trap_unallocated_columns_being_dealloced - $__internal_1_$__cuda_sm10x_tcgen05_guardrail_trap_phase_invalid_during_alloc)
$__internal_1_$__cuda_sm10x_tcgen05_guardrail_trap_phase_invalid_during_alloc:
[----:B------:R-:W-:Y:S05]  /*9fc0*/  BPT.TRAP 0x1 ;  /* 0x000000040000795c */ /* 0x000fea0000300000 */
[----:B------:R-:W-:-:S04]  /*9fd0*/  MOV R3, 0x0 ;  /* 0x0000000000037802 */ /* 0x000fc80000000f00 */
[----:B------:R-:W-:Y:S05]  /*9fe0*/  RET.REL.NODEC R2 `(_ZN7cutlass13device_kernelINS_4gemm6kernel13GemmUniversalIN4cute5tupleIJiiiiEEENS1_10collective13CollectiveMmaINS1_35MainloopSm100TmaUmmaWarpSpecializedILi24ELi2ELi4ENS5_IJNS4_1CILi1EEESB_SB_EEEEENS5_IJNSA_ILi128EEESE_NSA_ILi32EEEEEENS_12float_e4m3_tENS5_IJlSB_lEEESH_SI_NS4_8TiledMMAINS4_8MMA_AtomIJNS4_10MMA_TraitsINS4_19SM100_MMA_F8F6F4_SSEJSH_SH_fSE_SE_NS4_17integral_constantINS4_4UMMA5MajorELSP_0EEESQ_NSN_INSO_7ScaleInELSR_0EEESS_EEEEEENS4_6LayoutISC_NS5_IJNSA_ILi0EEESW_SW_EEEEENS5_IJNS4_10UnderscoreESZ_SZ_EEEEENS4_13SM90_TMA_LOADENS4_14ComposedLayoutINS4_7SwizzleILi1ELi4ELi3EEENS4_18smem_ptr_flag_bitsILi8EEENSV_INS5_IJNSA_ILi8EEESF_EEENS5_IJSF_SB_EEEEEEEvNS4_8identityES12_S1C_vS1D_EENS_8epilogue10collective18CollectiveEpilogueINS1F_23Sm100TmaWarpSpecializedILi2ELi2ELi64ELb0ELb0EEEJSG_NS5_IJNSV_ISE_SB_EENSV_INSA_ILi64EEESB_EEEEESH_SI_SH_SI_NS1F_6fusion15FusionCallbacksIS1J_NS1O_17LinearCombinationISH_fSH_fLNS_15FloatRoundStyleE2EEESG_S1N_JEEENS4_5SM1004TMEM4LOAD26SM100_TMEM_LOAD_32dp32b64xES12_NS13_INS14_ILi2ELi4ELi3EEES17_NSV_INS5_IJS18_S1L_EEENS5_IJS1L_SB_EEEEEEENS4_39AutoVectorizingCopyWithAssumedAlignmentILi128EEENS4_14SM90_TMA_STOREES22_S24_S24_EEEvvEEEEvNT_6ParamsE) ;  /* 0xffffff6002047950 */ /* 0x000fea0003c3ffff */
        .weak           $__internal_2_$__cuda_sm10x_tcgen05_guardrail_trap_unallocated_columns_being_dealloced
        .type           $__internal_2_$__cuda_sm10x_tcgen05_guardrail_trap_unallocated_columns_being_dealloced,@function
        .size           $__internal_2_$__cuda_sm10x_tcgen05_guardrail_trap_unallocated_columns_being_dealloced,(.L_x_204 - $__internal_2_$__cuda_sm10x_tcgen05_guardrail_trap_unallocated_columns_being_dealloced)
$__internal_2_$__cuda_sm10x_tcgen05_guardrail_trap_unallocated_columns_being_dealloced:
[----:B------:R-:W-:Y:S05]  /*9ff0*/  BPT.TRAP 0x1 ;  /* 0x000000040000795c */ /* 0x000fea0000300000 */
[----:B------:R-:W-:-:S04]  /*a000*/  HFMA2 R3, -RZ, RZ, 0, 0 ;  /* 0x00000000ff037431 */ /* 0x000fc800000001ff */
[----:B------:R-:W-:Y:S05]  /*a010*/  RET.REL.NODEC R2 `(_ZN7cutlass13device_kernelINS_4gemm6kernel13GemmUniversalIN4cute5tupleIJiiiiEEENS1_10collective13CollectiveMmaINS1_35MainloopSm100TmaUmmaWarpSpecializedILi24ELi2ELi4ENS5_IJNS4_1CILi1EEESB_SB_EEEEENS5_IJNSA_ILi128EEESE_NSA_ILi32EEEEEENS_12float_e4m3_tENS5_IJlSB_lEEESH_SI_NS4_8TiledMMAINS4_8MMA_AtomIJNS4_10MMA_TraitsINS4_19SM100_MMA_F8F6F4_SSEJSH_SH_fSE_SE_NS4_17integral_constantINS4_4UMMA5MajorELSP_0EEESQ_NSN_INSO_7ScaleInELSR_0EEESS_EEEEEENS4_6LayoutISC_NS5_IJNSA_ILi0EEESW_SW_EEEEENS5_IJNS4_10UnderscoreESZ_SZ_EEEEENS4_13SM90_TMA_LOADENS4_14ComposedLayoutINS4_7SwizzleILi1ELi4ELi3EEENS4_18smem_ptr_flag_bitsILi8EEENSV_INS5_IJNSA_ILi8EEESF_EEENS5_IJSF_SB_EEEEEEEvNS4_8identityES12_S1C_vS1D_EENS_8epilogue10collective18CollectiveEpilogueINS1F_23Sm100TmaWarpSpecializedILi2ELi2ELi64ELb0ELb0EEEJSG_NS5_IJNSV_ISE_SB_EENSV_INSA_ILi64EEESB_EEEEESH_SI_SH_SI_NS1F_6fusion15FusionCallbacksIS1J_NS1O_17LinearCombinationISH_fSH_fLNS_15FloatRoundStyleE2EEESG_S1N_JEEENS4_5SM1004TMEM4LOAD26SM100_TMEM_LOAD_32dp32b64xES12_NS13_INS14_ILi2ELi4ELi3EEES17_NSV_INS5_IJS18_S1L_EEENS5_IJS1L_SB_EEEEEEENS4_39AutoVectorizingCopyWithAssumedAlignmentILi128EEENS4_14SM90_TMA_STOREES22_S24_S24_EEEvvEEEEvNT_6ParamsE) ;  /* 0xffffff5c02f87950 */ /* 0x000fea0003c3ffff */
.L_x_203:
[----:B------:R-:W-:-:S00]  /*a020*/  BRA `(.L_x_203) ;  /* 0xfffffffc00fc7947 */ /* 0x000fc0000383ffff */
[----:B------:R-:W-:-:S00]  /*a030*/  NOP ;  /* 0x0000000000007918 */ /* 0x000fc00000000000 */
        /* <DEDUP_REMOVED lines=12> */
.L_x_204:


//--------------------- .nv.global.init           --------------------------
	.section	.nv.global.init,"aw",@progbits
.nv.global.init:
	.type		$str$27,@object
	.size		$str$27,($str$28 - $str$27)
$str$27:
        /*0000*/ 	.byte	0x28, 0x61, 0x64, 0x64, 0x72, 0x65, 0x73, 0x73, 0x20, 0x26, 0x20, 0x6d, 0x61, 0x73, 0x6b, 0x29
        /*0010*/ 	.byte	0x20, 0x3d, 0x3d, 0x20, 0x30, 0x00
	.type		$str$28,@object
	.size		$str$28,($str$26 - $str$28)
$str$28:
        /*0016*/ 	.byte	0x2f, 0x74, 0x6d, 0x70, 0x2f, 0x63, 0x75, 0x74, 0x6c, 0x61, 0x73, 0x73, 0x5f, 0x73, 0x77, 0x65
        /*0026*/ 	.byte	0x65, 0x70, 0x5f, 0x73, 0x72, 0x63, 0x2f, 0x69, 0x6e, 0x63, 0x6c, 0x75, 0x64, 0x65, 0x2f, 0x63
        /*0036*/ 	.byte	0x75, 0x74, 0x65, 0x2f, 0x70, 0x6f, 0x69, 0x6e, 0x74, 0x65, 0x72, 0x5f, 0x66, 0x6c, 0x61, 0x67
        /*0046*/ 	.byte	0x67, 0x65, 0x64, 0x2e, 0x68, 0x70, 0x70, 0x00
	.type		$str$26,@object
	.size		$str$26,($str$25 - $str$26)
$str$26:
        /*004e*/ 	.byte	0x2f, 0x74, 0x6d, 0x70, 0x2f, 0x63, 0x75, 0x74, 0x6c, 0x61, 0x73, 0x73, 0x5f, 0x73, 0x77, 0x65
        /*005e*/ 	.byte	0x65, 0x70, 0x5f, 0x73, 0x72, 0x63, 0x2f, 0x69, 0x6e, 0x63, 0x6c, 0x75, 0x64, 0x65, 0x2f, 0x63
        /*006e*/ 	.byte	0x75, 0x74, 0x65, 0x2f, 0x61, 0x74, 0x6f, 0x6d, 0x2f, 0x63, 0x6f, 0x70, 0x79, 0x5f, 0x74, 0x72
        /*007e*/ 	.byte	0x61, 0x69, 0x74, 0x73, 0x5f, 0x73, 0x6d, 0x31, 0x30, 0x30, 0x2e, 0x68, 0x70, 0x70, 0x00
	.type		$str$25,@object
	.size		$str$25,(__unnamed_1 - $str$25)
$str$25:
        /*008d*/ 	.byte	0x28, 0x28, 0x75, 0x69, 0x6e, 0x74, 0x33, 0x32, 0x5f, 0x74, 0x28, 0x74, 0x68, 0x72, 0x65, 0x61
        /*009d*/ 	.byte	0x64, 0x49, 0x64, 0x78, 0x2e, 0x78, 0x29, 0x20, 0x2f, 0x20, 0x33, 0x32, 0x29, 0x20, 0x25, 0x20
        /*00ad*/ 	.byte	0x34, 0x29, 0x20, 0x3d, 0x3d, 0x20, 0x28, 0x28, 0x28, 0x74, 0x6d, 0x65, 0x6d, 0x5f, 0x61, 0x64
        /*00bd*/ 	.byte	0x64, 0x72, 0x20, 0x3e, 0x3e, 0x20, 0x31, 0x36, 0x29, 0x20, 0x2f, 0x20, 0x33, 0x32, 0x29, 0x20
        /*00cd*/ 	.byte	0x25, 0x20, 0x34, 0x29, 0x00
	.type		__unnamed_1,@object
	.size		__unnamed_1,(__unnamed_2 - __unnamed_1)
__unnamed_1:
        /*00d2*/ 	.byte	0x61, 0x75, 0x74, 0x6f, 0x20, 0x63, 0x75, 0x74, 0x65, 0x3a, 0x3a, 0x61, 0x73, 0x5f, 0x70, 0x6f
        /* <DEDUP_REMOVED lines=24> */
        /*0262*/ 	.byte	0x43, 0x3c, 0x38, 0x31, 0x39, 0x32, 0x3e, 0x3e, 0x3e, 0x3e, 0x5d, 0x00
	.type		__unnamed_2,@object
	.size		__unnamed_2,(.L_2 - __unnamed_2)
__unnamed_2:
        /* <DEDUP_REMOVED lines=42> */
        /*050e*/ 	.byte	0x3e, 0x3e, 0x3e, 0x3e, 0x5d, 0x00
.L_2:


//--------------------- .nv.shared._ZN7cutlass13device_kernelINS_4gemm6kernel13GemmUniversalIN4cute5tupleIJiiiiEEENS1_10collective13CollectiveMmaINS1_35MainloopSm100TmaUmmaWarpSpecializedILi24ELi2ELi4ENS5_IJNS4_1CILi1EEESB_SB_EEEEENS5_IJNSA_ILi128EEESE_NSA_ILi32EEEEEENS_12float_e4m3_tENS5_IJlSB_lEEESH_SI_NS4_8TiledMMAINS4_8MMA_AtomIJNS4_10MMA_TraitsINS4_19SM100_MMA_F8F6F4_SSEJSH_SH_fSE_SE_NS4_17integral_constantINS4_4UMMA5MajorELSP_0EEESQ_NSN_INSO_7ScaleInELSR_0EEESS_EEEEEENS4_6LayoutISC_NS5_IJNSA_ILi0EEESW_SW_EEEEENS5_IJNS4_10UnderscoreESZ_SZ_EEEEENS4_13SM90_TMA_LOADENS4_14ComposedLayoutINS4_7SwizzleILi1ELi4ELi3EEENS4_18smem_ptr_flag_bitsILi8EEENSV_INS5_IJNSA_ILi8EEESF_EEENS5_IJSF_SB_EEEEEEEvNS4_8identityES12_S1C_vS1D_EENS_8epilogue10collective18CollectiveEpilogueINS1F_23Sm100TmaWarpSpecializedILi2ELi2ELi64ELb0ELb0EEEJSG_NS5_IJNSV_ISE_SB_EENSV_INSA_ILi64EEESB_EEEEESH_SI_SH_SI_NS1F_6fusion15FusionCallbacksIS1J_NS1O_17LinearCombinationISH_fSH_fLNS_15FloatRoundStyleE2EEESG_S1N_JEEENS4_5SM1004TMEM4LOAD26SM100_TMEM_LOAD_32dp32b64xES12_NS13_INS14_ILi2ELi4ELi3EEES17_NSV_INS5_IJS18_S1L_EEENS5_IJS1L_SB_EEEEEEENS4_39AutoVectorizingCopyWithAssumedAlignmentILi128EEENS4_14SM90_TMA_STOREES22_S24_S24_EEEvvEEEEvNT_6ParamsE --------------------------
	.section	.nv.shared._ZN7cutlass13device_kernelINS_4gemm6kernel13GemmUniversalIN4cute5tupleIJiiiiEEENS1_10collective13CollectiveMmaINS1_35MainloopSm100TmaUmmaWarpSpecializedILi24ELi2ELi4ENS5_IJNS4_1CILi1EEESB_SB_EEEEENS5_IJNSA_ILi128EEESE_NSA_ILi32EEEEEENS_12float_e4m3_tENS5_IJlSB_lEEESH_SI_NS4_8TiledMMAINS4_8MMA_AtomIJNS4_10MMA_TraitsINS4_19SM100_MMA_F8F6F4_SSEJSH_SH_fSE_SE_NS4_17integral_constantINS4_4UMMA5MajorELSP_0EEESQ_NSN_INSO_7ScaleInELSR_0EEESS_EEEEEENS4_6LayoutISC_NS5_IJNSA_ILi0EEESW_SW_EEEEENS5_IJNS4_10UnderscoreESZ_SZ_EEEEENS4_13SM90_TMA_LOADENS4_14ComposedLayoutINS4_7SwizzleILi1ELi4ELi3EEENS4_18smem_ptr_flag_bitsILi8EEENSV_INS5_IJNSA_ILi8EEESF_EEENS5_IJSF_SB_EEEEEEEvNS4_8identityES12_S1C_vS1D_EENS_8epilogue10collective18CollectiveEpilogueINS1F_23Sm100TmaWarpSpecializedILi2ELi2ELi64ELb0ELb0EEEJSG_NS5_IJNSV_ISE_SB_EENSV_INSA_ILi64EEESB_EEEEESH_SI_SH_SI_NS1F_6fusion15FusionCallbacksIS1J_NS1O_17LinearCombinationISH_fSH_fLNS_15FloatRoundStyleE2EEESG_S1N_JEEENS4_5SM1004TMEM4LOAD26SM100_TMEM_LOAD_32dp32b64xES12_NS13_INS14_ILi2ELi4ELi3EEES17_NSV_INS5_IJS18_S1L_EEENS5_IJS1L_SB_EEEEEEENS4_39AutoVectorizingCopyWithAssumedAlignmentILi128EEENS4_14SM90_TMA_STOREES22_S24_S24_EEEvvEEEEvNT_6ParamsE,"aw",@nobits
	.sectionflags	@""
	.align	16
	.zero		1024


//--------------------- .nv.shared.reserved.0     --------------------------
	.section	.nv.shared.reserved.0,"aw",@nobits
	.weak		__nv_reservedSMEM_offset_0_alias
	.size		__nv_reservedSMEM_offset_0_alias, 0, 64
	.other		__nv_reservedSMEM_offset_0_alias,@"STO_CUDA_RESERVED_SHARED STV_DEFAULT"
__nv_reservedSMEM_offset_0_alias:
	.zero		0
.nv.shared.reserved.0:
	.zero		64
	.weak		__nv_reservedSMEM_tcgen05_partition
	.type		__nv_reservedSMEM_tcgen05_partition,@object
	.size		__nv_reservedSMEM_tcgen05_partition,(.L_0 - __nv_reservedSMEM_tcgen05_partition)
__nv_reservedSMEM_tcgen05_partition:
	.zero		32
.L_0:


//--------------------- .nv.global                --------------------------
	.section	.nv.global,"aw",@nobits
.nv.global:
	.type		_ZN40_INTERNAL_c760ff4e_4_k_cu_400599ed_203184cute1_E,@object
	.size		_ZN40_INTERNAL_c760ff4e_4_k_cu_400599ed_203184cute1_E,(_ZN40_INTERNAL_c760ff4e_4_k_cu_400599ed_203184cuda3std3__45__cpo6cbeginE - _ZN40_INTERNAL_c760ff4e_4_k_cu_400599ed_203184cute1_E)
_ZN40_INTERNAL_c760ff4e_4_k_cu_400599ed_203184cute1_E:
	.zero		1
	.type		_ZN40_INTERNAL_c760ff4e_4_k_cu_400599ed_203184cuda3std3__45__cpo6cbeginE,@object
	.size		_ZN40_INTERNAL_c760ff4e_4_k_cu_400599ed_203184cuda3std3__45__cpo6cbeginE,(_ZN40_INTERNAL_c760ff4e_4_k_cu_400599ed_203184cuda3std3__48in_placeE - _ZN40_INTERNAL_c760ff4e_4_k_cu_400599ed_203184cuda3std3__45__cpo6cbeginE)
_ZN40_INTERNAL_c760ff4e_4_k_cu_400599ed_203184cuda3std3__45__cpo6cbeginE:
	.zero		1
	.type		_ZN40_INTERNAL_c760ff4e_4_k_cu_400599ed_203184cuda3std3__48in_placeE,@object
	.size		_ZN40_INTERNAL_c760ff4e_4_k_cu_400599ed_203184cuda3std3__48in_placeE,(_ZN40_INTERNAL_c760ff4e_4_k_cu_400599ed_203184cuda3std6ranges3__45__cpo9iter_moveE - _ZN40_INTERNAL_c760ff4e_4_k_cu_400599ed_203184cuda3std3__48in_placeE)
_ZN40_INTERNAL_c760ff4e_4_k_cu_400599ed_203184cuda3std3__48in_placeE:
	.zero		1
	.type		_ZN40_INTERNAL_c760ff4e_4_k_cu_400599ed_203184cuda3std6ranges3__45__cpo9iter_moveE,@object
	.size		_ZN40_INTERNAL_c760ff4e_4_k_cu_400599ed_203184cuda3std6ranges3__45__cpo9iter_moveE,(_ZN40_INTERNAL_c760ff4e_4_k_cu_400599ed_203184cuda3std3__45__cpo5beginE - _ZN40_INTERNAL_c760ff4e_4_k_cu_400599ed_203184cuda3std6ranges3__45__cpo9iter_moveE)
_ZN40_INTERNAL_c760ff4e_4_k_cu_400599ed_203184cuda3std6ranges3__45__cpo9iter_moveE:
	.zero		1
	.type		_ZN40_INTERNAL_c760ff4e_4_k_cu_400599ed_203184cuda3std3__45__cpo5beginE,@object
	.size		_ZN40_INTERNAL_c760ff4e_4_k_cu_400599ed_203184cuda3std3__45__cpo5beginE,(_ZN40_INTERNAL_c760ff4e_4_k_cu_400599ed_203184cuda3std3__442_GLOBAL__N__c760ff4e_4_k_cu_400599ed_203186ignoreE - _ZN40_INTERNAL_c760ff4e_4_k_cu_400599ed_203184cuda3std3__45__cpo5beginE)
_ZN40_INTERNAL_c760ff4e_4_k_cu_400599ed_203184cuda3std3__45__cpo5beginE:
	.zero		1
	.type		_ZN40_INTERNAL_c760ff4e_4_k_cu_400599ed_203184cuda3std3__442_GLOBAL__N__c760ff4e_4_k_cu_400599ed_203186ignoreE,@object
	.size		_ZN40_INTERNAL_c760ff4e_4_k_cu_400599ed_203184cuda3std3__442_GLOBAL__N__c760ff4e_4_k_cu_400599ed_203186ignoreE,(_ZN40_INTERNAL_c760ff4e_4_k_cu_400599ed_203184cute7productE - _ZN40_INTERNAL_c760ff4e_4_k_cu_400599ed_203184cuda3std3__442_GLOBAL__N__c760ff4e_4_k_cu_400599ed_203186ignoreE)
_ZN40_INTERNAL_c760ff4e_4_k_cu_400599ed_203184cuda3std3__442_GLOBAL__N__c760ff4e_4_k_cu_400599ed_203186ignoreE:
	.zero		1
	.type		_ZN40_INTERNAL_c760ff4e_4_k_cu_400599ed_203184cute7productE,@object
	.size		_ZN40_INTERNAL_c760ff4e_4_k_cu_400599ed_203184cute7productE,(_ZN40_INTERNAL_c760ff4e_4_k_cu_400599ed_203184cuda3std3__45__cpo3endE - _ZN40_INTERNAL_c760ff4e_4_k_cu_400599ed_203184cute7productE)
_ZN40_INTERNAL_c760ff4e_4_k_cu_400599ed_203184cute7productE:
	.zero		1
	.type		_ZN40_INTERNAL_c760ff4e_4_k_cu_400599ed_203184cuda3std3__45__cpo3endE,@object
	.size		_ZN40_INTERNAL_c760ff4e_4_k_cu_400599ed_203184cuda3std3__45__cpo3endE,(_ZN40_INTERNAL_c760ff4e_4_k_cu_400599ed_203184cuda3std3__419piecewise_constructE - _ZN40_INTERNAL_c760ff4e_4_k_cu_400599ed_203184cuda3std3__45__cpo3endE)
_ZN40_INTERNAL_c760ff4e_4_k_cu_400599ed_203184cuda3std3__45__cpo3endE:
	.zero		1
	.type		_ZN40_INTERNAL_c760ff4e_4_k_cu_400599ed_203184cuda3std3__419piecewise_constructE,@object
	.size		_ZN40_INTERNAL_c760ff4e_4_k_cu_400599ed_203184cuda3std3__419piecewise_constructE,(_ZN40_INTERNAL_c760ff4e_4_k_cu_400599ed_203184cuda3std3__45__cpo4cendE - _ZN40_INTERNAL_c760ff4e_4_k_cu_400599ed_203184cuda3std3__419piecewise_constructE)
_ZN40_INTERNAL_c760ff4e_4_k_cu_400599ed_203184cuda3std3__419piecewise_constructE:
	.zero		1
	.type		_ZN40_INTERNAL_c760ff4e_4_k_cu_400599ed_203184cuda3std3__45__cpo4cendE,@object
	.size		_ZN40_INTERNAL_c760ff4e_4_k_cu_400599ed_203184cuda3std3__45__cpo4cendE,(_ZN40_INTERNAL_c760ff4e_4_k_cu_400599ed_203184cuda3std6ranges3__45__cpo4swapE - _ZN40_INTERNAL_c760ff4e_4_k_cu_400599ed_203184cuda3std3__45__cpo4cendE)
_ZN40_INTERNAL_c760ff4e_4_k_cu_400599ed_203184cuda3std3__45__cpo4cendE:
	.zero		1
	.type		_ZN40_INTERNAL_c760ff4e_4_k_cu_400599ed_203184cuda3std6ranges3__45__cpo4swapE,@object
	.size		_ZN40_INTERNAL_c760ff4e_4_k_cu_400599ed_203184cuda3std6ranges3__45__cpo4swapE,(.L_10 - _ZN40_INTERNAL_c760ff4e_4_k_cu_400599ed_203184cuda3std6ranges3__45__cpo4swapE)
_ZN40_INTERNAL_c760ff4e_4_k_cu_400599ed_203184cuda3std6ranges3__45__cpo4swapE:
	.zero		1
.L_10:


//--------------------- .nv.constant0._ZN7cutlass13device_kernelINS_4gemm6kernel13GemmUniversalIN4cute5tupleIJiiiiEEENS1_10collective13CollectiveMmaINS1_35MainloopSm100TmaUmmaWarpSpecializedILi24ELi2ELi4ENS5_IJNS4_1CILi1EEESB_SB_EEEEENS5_IJNSA_ILi128EEESE_NSA_ILi32EEEEEENS_12float_e4m3_tENS5_IJlSB_lEEESH_SI_NS4_8TiledMMAINS4_8MMA_AtomIJNS4_10MMA_TraitsINS4_19SM100_MMA_F8F6F4_SSEJSH_SH_fSE_SE_NS4_17integral_constantINS4_4UMMA5MajorELSP_0EEESQ_NSN_INSO_7ScaleInELSR_0EEESS_EEEEEENS4_6LayoutISC_NS5_IJNSA_ILi0EEESW_SW_EEEEENS5_IJNS4_10UnderscoreESZ_SZ_EEEEENS4_13SM90_TMA_LOADENS4_14ComposedLayoutINS4_7SwizzleILi1ELi4ELi3EEENS4_18smem_ptr_flag_bitsILi8EEENSV_INS5_IJNSA_ILi8EEESF_EEENS5_IJSF_SB_EEEEEEEvNS4_8identityES12_S1C_vS1D_EENS_8epilogue10collective18CollectiveEpilogueINS1F_23Sm100TmaWarpSpecializedILi2ELi2ELi64ELb0ELb0EEEJSG_NS5_IJNSV_ISE_SB_EENSV_INSA_ILi64EEESB_EEEEESH_SI_SH_SI_NS1F_6fusion15FusionCallbacksIS1J_NS1O_17LinearCombinationISH_fSH_fLNS_15FloatRoundStyleE2EEESG_S1N_JEEENS4_5SM1004TMEM4LOAD26SM100_TMEM_LOAD_32dp32b64xES12_NS13_INS14_ILi2ELi4ELi3EEES17_NSV_INS5_IJS18_S1L_EEENS5_IJS1L_SB_EEEEEEENS4_39AutoVectorizingCopyWithAssumedAlignmentILi128EEENS4_14SM90_TMA_STOREES22_S24_S24_EEEvvEEEEvNT_6ParamsE --------------------------
	.section	.nv.constant0._ZN7cutlass13device_kernelINS_4gemm6kernel13GemmUniversalIN4cute5tupleIJiiiiEEENS1_10collective13CollectiveMmaINS1_35MainloopSm100TmaUmmaWarpSpecializedILi24ELi2ELi4ENS5_IJNS4_1CILi1EEESB_SB_EEEEENS5_IJNSA_ILi128EEESE_NSA_ILi32EEEEEENS_12float_e4m3_tENS5_IJlSB_lEEESH_SI_NS4_8TiledMMAINS4_8MMA_AtomIJNS4_10MMA_TraitsINS4_19SM100_MMA_F8F6F4_SSEJSH_SH_fSE_SE_NS4_17integral_constantINS4_4UMMA5MajorELSP_0EEESQ_NSN_INSO_7ScaleInELSR_0EEESS_EEEEEENS4_6LayoutISC_NS5_IJNSA_ILi0EEESW_SW_EEEEENS5_IJNS4_10UnderscoreESZ_SZ_EEEEENS4_13SM90_TMA_LOADENS4_14ComposedLayoutINS4_7SwizzleILi1ELi4ELi3EEENS4_18smem_ptr_flag_bitsILi8EEENSV_INS5_IJNSA_ILi8EEESF_EEENS5_IJSF_SB_EEEEEEEvNS4_8identityES12_S1C_vS1D_EENS_8epilogue10collective18CollectiveEpilogueINS1F_23Sm100TmaWarpSpecializedILi2ELi2ELi64ELb0ELb0EEEJSG_NS5_IJNSV_ISE_SB_EENSV_INSA_ILi64EEESB_EEEEESH_SI_SH_SI_NS1F_6fusion15FusionCallbacksIS1J_NS1O_17LinearCombinationISH_fSH_fLNS_15FloatRoundStyleE2EEESG_S1N_JEEENS4_5SM1004TMEM4LOAD26SM100_TMEM_LOAD_32dp32b64xES12_NS13_INS14_ILi2ELi4ELi3EEES17_NSV_INS5_IJS18_S1L_EEENS5_IJS1L_SB_EEEEEEENS4_39AutoVectorizingCopyWithAssumedAlignmentILi128EEENS4_14SM90_TMA_STOREES22_S24_S24_EEEvvEEEEvNT_6ParamsE,"a",@progbits
	.sectionflags	@""
	.align	4
.nv.constant0._ZN7cutlass13device_kernelINS_4gemm6kernel13GemmUniversalIN4cute5tupleIJiiiiEEENS1_10collective13CollectiveMmaINS1_35MainloopSm100TmaUmmaWarpSpecializedILi24ELi2ELi4ENS5_IJNS4_1CILi1EEESB_SB_EEEEENS5_IJNSA_ILi128EEESE_NSA_ILi32EEEEEENS_12float_e4m3_tENS5_IJlSB_lEEESH_SI_NS4_8TiledMMAINS4_8MMA_AtomIJNS4_10MMA_TraitsINS4_19SM100_MMA_F8F6F4_SSEJSH_SH_fSE_SE_NS4_17integral_constantINS4_4UMMA5MajorELSP_0EEESQ_NSN_INSO_7ScaleInELSR_0EEESS_EEEEEENS4_6LayoutISC_NS5_IJNSA_ILi0EEESW_SW_EEEEENS5_IJNS4_10UnderscoreESZ_SZ_EEEEENS4_13SM90_TMA_LOADENS4_14ComposedLayoutINS4_7SwizzleILi1ELi4ELi3EEENS4_18smem_ptr_flag_bitsILi8EEENSV_INS5_IJNSA_ILi8EEESF_EEENS5_IJSF_SB_EEEEEEEvNS4_8identityES12_S1C_vS1D_EENS_8epilogue10collective18CollectiveEpilogueINS1F_23Sm100TmaWarpSpecializedILi2ELi2ELi64ELb0ELb0EEEJSG_NS5_IJNSV_ISE_SB_EENSV_INSA_ILi64EEESB_EEEEESH_SI_SH_SI_NS1F_6fusion15FusionCallbacksIS1J_NS1O_17LinearCombinationISH_fSH_fLNS_15FloatRoundStyleE2EEESG_S1N_JEEENS4_5SM1004TMEM4LOAD26SM100_TMEM_LOAD_32dp32b64xES12_NS13_INS14_ILi2ELi4ELi3EEES17_NSV_INS5_IJS18_S1L_EEENS5_IJS1L_SB_EEEEEEENS4_39AutoVectorizingCopyWithAssumedAlignmentILi128EEENS4_14SM90_TMA_STOREES22_S24_S24_EEEvvEEEEvNT_6ParamsE:
	.zero		2944


//--------------------- SYMBOLS --------------------------

	.type		.nv.reservedSmem.offset0,@object
	.size		.nv.reservedSmem.offset0,0x4
	.type		.nv.reservedSmem.cap,@object
	.size		.nv.reservedSmem.cap,0x4
	.type		__assertfail,@function
